//
// Generated by NVIDIA NVVM Compiler
//
// Compiler Build ID: CL-36424714
// Cuda compilation tools, release 13.0, V13.0.88
// Based on NVVM 20.0.0
//

.version 9.0
.target sm_100
.address_size 64

	// .globl	_Z18oddEvenSortingStepPiiii
// _ZZ9swap_stepPiS_iiiiiE2sh has been demoted
.global .align 1 .b8 _ZN34_INTERNAL_52117523_4_k_cu_1806ed9e4cuda3std3__45__cpo5beginE[1];
.global .align 1 .b8 _ZN34_INTERNAL_52117523_4_k_cu_1806ed9e4cuda3std3__45__cpo3endE[1];
.global .align 1 .b8 _ZN34_INTERNAL_52117523_4_k_cu_1806ed9e4cuda3std3__45__cpo6cbeginE[1];
.global .align 1 .b8 _ZN34_INTERNAL_52117523_4_k_cu_1806ed9e4cuda3std3__45__cpo4cendE[1];
.global .align 1 .b8 _ZN34_INTERNAL_52117523_4_k_cu_1806ed9e4cuda3std3__45__cpo6rbeginE[1];
.global .align 1 .b8 _ZN34_INTERNAL_52117523_4_k_cu_1806ed9e4cuda3std3__45__cpo4rendE[1];
.global .align 1 .b8 _ZN34_INTERNAL_52117523_4_k_cu_1806ed9e4cuda3std3__45__cpo7crbeginE[1];
.global .align 1 .b8 _ZN34_INTERNAL_52117523_4_k_cu_1806ed9e4cuda3std3__45__cpo5crendE[1];
.global .align 1 .b8 _ZN34_INTERNAL_52117523_4_k_cu_1806ed9e4cuda3std3__436_GLOBAL__N__52117523_4_k_cu_1806ed9e6ignoreE[1];
.global .align 1 .b8 _ZN34_INTERNAL_52117523_4_k_cu_1806ed9e4cuda3std3__419piecewise_constructE[1];
.global .align 1 .b8 _ZN34_INTERNAL_52117523_4_k_cu_1806ed9e4cuda3std3__48in_placeE[1];
.global .align 1 .b8 _ZN34_INTERNAL_52117523_4_k_cu_1806ed9e4cuda3std3__420unreachable_sentinelE[1];
.global .align 1 .b8 _ZN34_INTERNAL_52117523_4_k_cu_1806ed9e4cuda3std3__47nulloptE[1];
.global .align 1 .b8 _ZN34_INTERNAL_52117523_4_k_cu_1806ed9e4cuda3std3__48unexpectE[1];
.global .align 1 .b8 _ZN34_INTERNAL_52117523_4_k_cu_1806ed9e4cuda3std6ranges3__45__cpo4swapE[1];
.global .align 1 .b8 _ZN34_INTERNAL_52117523_4_k_cu_1806ed9e4cuda3std6ranges3__45__cpo9iter_moveE[1];
.global .align 1 .b8 _ZN34_INTERNAL_52117523_4_k_cu_1806ed9e4cuda3std6ranges3__45__cpo5beginE[1];
.global .align 1 .b8 _ZN34_INTERNAL_52117523_4_k_cu_1806ed9e4cuda3std6ranges3__45__cpo3endE[1];
.global .align 1 .b8 _ZN34_INTERNAL_52117523_4_k_cu_1806ed9e4cuda3std6ranges3__45__cpo6cbeginE[1];
.global .align 1 .b8 _ZN34_INTERNAL_52117523_4_k_cu_1806ed9e4cuda3std6ranges3__45__cpo4cendE[1];
.global .align 1 .b8 _ZN34_INTERNAL_52117523_4_k_cu_1806ed9e4cuda3std6ranges3__45__cpo7advanceE[1];
.global .align 1 .b8 _ZN34_INTERNAL_52117523_4_k_cu_1806ed9e4cuda3std6ranges3__45__cpo9iter_swapE[1];
.global .align 1 .b8 _ZN34_INTERNAL_52117523_4_k_cu_1806ed9e4cuda3std6ranges3__45__cpo4nextE[1];
.global .align 1 .b8 _ZN34_INTERNAL_52117523_4_k_cu_1806ed9e4cuda3std6ranges3__45__cpo4prevE[1];
.global .align 1 .b8 _ZN34_INTERNAL_52117523_4_k_cu_1806ed9e4cuda3std6ranges3__45__cpo4dataE[1];
.global .align 1 .b8 _ZN34_INTERNAL_52117523_4_k_cu_1806ed9e4cuda3std6ranges3__45__cpo5cdataE[1];
.global .align 1 .b8 _ZN34_INTERNAL_52117523_4_k_cu_1806ed9e4cuda3std6ranges3__45__cpo4sizeE[1];
.global .align 1 .b8 _ZN34_INTERNAL_52117523_4_k_cu_1806ed9e4cuda3std6ranges3__45__cpo5ssizeE[1];
.global .align 1 .b8 _ZN34_INTERNAL_52117523_4_k_cu_1806ed9e4cuda3std6ranges3__45__cpo8distanceE[1];
.global .align 1 .b8 _ZN34_INTERNAL_52117523_4_k_cu_1806ed9e6thrust24THRUST_300001_SM_1000_NS8cuda_cub3parE[1];
.global .align 1 .b8 _ZN34_INTERNAL_52117523_4_k_cu_1806ed9e6thrust24THRUST_300001_SM_1000_NS8cuda_cub10par_nosyncE[1];
.global .align 1 .b8 _ZN34_INTERNAL_52117523_4_k_cu_1806ed9e6thrust24THRUST_300001_SM_1000_NS6system6detail10sequential3seqE[1];
.global .align 1 .b8 _ZN34_INTERNAL_52117523_4_k_cu_1806ed9e6thrust24THRUST_300001_SM_1000_NS12placeholders2_1E[1];
.global .align 1 .b8 _ZN34_INTERNAL_52117523_4_k_cu_1806ed9e6thrust24THRUST_300001_SM_1000_NS12placeholders2_2E[1];
.global .align 1 .b8 _ZN34_INTERNAL_52117523_4_k_cu_1806ed9e6thrust24THRUST_300001_SM_1000_NS12placeholders2_3E[1];
.global .align 1 .b8 _ZN34_INTERNAL_52117523_4_k_cu_1806ed9e6thrust24THRUST_300001_SM_1000_NS12placeholders2_4E[1];
.global .align 1 .b8 _ZN34_INTERNAL_52117523_4_k_cu_1806ed9e6thrust24THRUST_300001_SM_1000_NS12placeholders2_5E[1];
.global .align 1 .b8 _ZN34_INTERNAL_52117523_4_k_cu_1806ed9e6thrust24THRUST_300001_SM_1000_NS12placeholders2_6E[1];
.global .align 1 .b8 _ZN34_INTERNAL_52117523_4_k_cu_1806ed9e6thrust24THRUST_300001_SM_1000_NS12placeholders2_7E[1];
.global .align 1 .b8 _ZN34_INTERNAL_52117523_4_k_cu_1806ed9e6thrust24THRUST_300001_SM_1000_NS12placeholders2_8E[1];
.global .align 1 .b8 _ZN34_INTERNAL_52117523_4_k_cu_1806ed9e6thrust24THRUST_300001_SM_1000_NS12placeholders2_9E[1];
.global .align 1 .b8 _ZN34_INTERNAL_52117523_4_k_cu_1806ed9e6thrust24THRUST_300001_SM_1000_NS12placeholders3_10E[1];
.global .align 1 .b8 _ZN34_INTERNAL_52117523_4_k_cu_1806ed9e6thrust24THRUST_300001_SM_1000_NS3seqE[1];

.visible .entry _Z18oddEvenSortingStepPiiii(
	.param .u64 .ptr .align 1 _Z18oddEvenSortingStepPiiii_param_0,
	.param .u32 _Z18oddEvenSortingStepPiiii_param_1,
	.param .u32 _Z18oddEvenSortingStepPiiii_param_2,
	.param .u32 _Z18oddEvenSortingStepPiiii_param_3
)
{
	.reg .pred 	%p<6>;
	.reg .b32 	%r<29>;
	.reg .b64 	%rd<6>;

	ld.param.u64 	%rd3, [_Z18oddEvenSortingStepPiiii_param_0];
	ld.param.u32 	%r13, [_Z18oddEvenSortingStepPiiii_param_1];
	ld.param.u32 	%r14, [_Z18oddEvenSortingStepPiiii_param_2];
	ld.param.u32 	%r15, [_Z18oddEvenSortingStepPiiii_param_3];
	mov.u32 	%r1, %ntid.x;
	mov.u32 	%r16, %ctaid.x;
	mov.u32 	%r17, %tid.x;
	mad.lo.s32 	%r18, %r1, %r16, %r17;
	mul.lo.s32 	%r27, %r15, %r18;
	setp.ge.s32 	%p1, %r27, %r14;
	@%p1 bra 	$L__BB0_7;
	shr.u32 	%r19, %r13, 31;
	add.s32 	%r20, %r13, %r19;
	and.b32  	%r21, %r20, -2;
	sub.s32 	%r3, %r13, %r21;
	mov.u32 	%r22, %nctaid.x;
	mul.lo.s32 	%r23, %r1, %r22;
	mul.lo.s32 	%r4, %r23, %r15;
	cvta.to.global.u64 	%rd4, %rd3;
	add.s64 	%rd1, %rd4, 4;
$L__BB0_2:
	add.s32 	%r28, %r27, %r3;
	add.s32 	%r24, %r28, 1;
	add.s32 	%r25, %r27, %r15;
	min.s32 	%r7, %r25, %r14;
	setp.ge.s32 	%p2, %r24, %r7;
	@%p2 bra 	$L__BB0_6;
$L__BB0_3:
	mul.wide.s32 	%rd5, %r28, 4;
	add.s64 	%rd2, %rd1, %rd5;
	ld.global.u32 	%r9, [%rd2+-4];
	ld.global.u32 	%r10, [%rd2];
	setp.le.s32 	%p3, %r9, %r10;
	@%p3 bra 	$L__BB0_5;
	st.global.u32 	[%rd2+-4], %r10;
	st.global.u32 	[%rd2], %r9;
$L__BB0_5:
	add.s32 	%r11, %r28, 2;
	add.s32 	%r26, %r28, 3;
	setp.lt.s32 	%p4, %r26, %r7;
	mov.u32 	%r28, %r11;
	@%p4 bra 	$L__BB0_3;
$L__BB0_6:
	add.s32 	%r27, %r27, %r4;
	setp.lt.s32 	%p5, %r27, %r14;
	@%p5 bra 	$L__BB0_2;
$L__BB0_7:
	ret;

}
	// .globl	_Z25kernel_bitonic_merge_stepPiib
.visible .entry _Z25kernel_bitonic_merge_stepPiib(
	.param .u64 .ptr .align 1 _Z25kernel_bitonic_merge_stepPiib_param_0,
	.param .u32 _Z25kernel_bitonic_merge_stepPiib_param_1,
	.param .u8 _Z25kernel_bitonic_merge_stepPiib_param_2
)
{
	.reg .pred 	%p<48>;
	.reg .b16 	%rs<2>;
	.reg .b32 	%r<153>;
	.reg .b64 	%rd<23>;
	// demoted variable
	.shared .align 4 .b8 _ZZ9swap_stepPiS_iiiiiE2sh[4096];
	ld.param.u32 	%r90, [_Z25kernel_bitonic_merge_stepPiib_param_1];
	ld.param.s8 	%rs1, [_Z25kernel_bitonic_merge_stepPiib_param_2];
	mov.u32 	%r1, %tid.x;
	mov.u32 	%r2, %ctaid.x;
	mov.u32 	%r3, %nctaid.x;
	setp.eq.s16 	%p1, %rs1, 0;
	@%p1 bra 	$L__BB1_34;
	shl.b32 	%r151, %r2, 10;
	or.b32  	%r91, %r151, 512;
	add.s32 	%r5, %r90, -1024;
	setp.ge.s32 	%p2, %r91, %r5;
	@%p2 bra 	$L__BB1_67;
	ld.param.u64 	%rd20, [_Z25kernel_bitonic_merge_stepPiib_param_0];
	shl.b32 	%r92, %r1, 2;
	mov.u32 	%r93, _ZZ9swap_stepPiS_iiiiiE2sh;
	add.s32 	%r6, %r93, %r92;
	xor.b32  	%r7, %r1, 512;
	xor.b32  	%r94, %r92, 2048;
	add.s32 	%r8, %r93, %r94;
	xor.b32  	%r9, %r1, 256;
	xor.b32  	%r95, %r92, 1024;
	add.s32 	%r10, %r93, %r95;
	xor.b32  	%r11, %r1, 128;
	xor.b32  	%r12, %r1, 64;
	xor.b32  	%r13, %r1, 32;
	xor.b32  	%r96, %r92, 128;
	add.s32 	%r14, %r93, %r96;
	xor.b32  	%r15, %r1, 16;
	xor.b32  	%r97, %r92, 64;
	add.s32 	%r16, %r93, %r97;
	xor.b32  	%r17, %r1, 8;
	xor.b32  	%r98, %r92, 32;
	add.s32 	%r18, %r93, %r98;
	xor.b32  	%r19, %r1, 4;
	xor.b32  	%r99, %r92, 16;
	add.s32 	%r20, %r93, %r99;
	xor.b32  	%r21, %r1, 2;
	xor.b32  	%r100, %r92, 8;
	add.s32 	%r22, %r93, %r100;
	xor.b32  	%r23, %r1, 1;
	xor.b32  	%r101, %r92, 4;
	add.s32 	%r24, %r93, %r101;
	mul.wide.u32 	%rd6, %r151, 4;
	cvta.to.global.u64 	%rd7, %rd20;
	add.s64 	%rd8, %rd6, %rd7;
	add.s64 	%rd22, %rd8, 2048;
	mul.wide.u32 	%rd11, %r1, 4;
$L__BB1_3:
	setp.le.u32 	%p3, %r7, %r1;
	setp.gt.u32 	%p4, %r1, 511;
	sub.s32 	%r102, 1535, %r1;
	selp.b32 	%r103, %r102, %r1, %p4;
	mul.wide.u32 	%rd9, %r103, 4;
	add.s64 	%rd10, %rd22, %rd9;
	ld.global.u32 	%r104, [%rd10];
	st.shared.u32 	[%r6], %r104;
	bar.sync 	0;
	@%p3 bra 	$L__BB1_6;
	ld.shared.u32 	%r26, [%r6];
	ld.shared.u32 	%r27, [%r8];
	setp.le.s32 	%p5, %r26, %r27;
	@%p5 bra 	$L__BB1_6;
	st.shared.u32 	[%r6], %r27;
	st.shared.u32 	[%r8], %r26;
$L__BB1_6:
	setp.le.u32 	%p6, %r9, %r1;
	bar.sync 	0;
	@%p6 bra 	$L__BB1_9;
	ld.shared.u32 	%r28, [%r6];
	ld.shared.u32 	%r29, [%r10];
	setp.le.s32 	%p7, %r28, %r29;
	@%p7 bra 	$L__BB1_9;
	st.shared.u32 	[%r6], %r29;
	st.shared.u32 	[%r10], %r28;
$L__BB1_9:
	setp.le.u32 	%p8, %r11, %r1;
	bar.sync 	0;
	@%p8 bra 	$L__BB1_12;
	ld.shared.u32 	%r30, [%r6];
	shl.b32 	%r105, %r11, 2;
	mov.u32 	%r106, _ZZ9swap_stepPiS_iiiiiE2sh;
	add.s32 	%r107, %r106, %r105;
	ld.shared.u32 	%r31, [%r107];
	setp.le.s32 	%p9, %r30, %r31;
	@%p9 bra 	$L__BB1_12;
	st.shared.u32 	[%r6], %r31;
	mov.u32 	%r109, _ZZ9swap_stepPiS_iiiiiE2sh;
	add.s32 	%r110, %r109, %r105;
	st.shared.u32 	[%r110], %r30;
$L__BB1_12:
	setp.le.u32 	%p10, %r12, %r1;
	bar.sync 	0;
	@%p10 bra 	$L__BB1_15;
	ld.shared.u32 	%r32, [%r6];
	shl.b32 	%r111, %r12, 2;
	mov.u32 	%r112, _ZZ9swap_stepPiS_iiiiiE2sh;
	add.s32 	%r33, %r112, %r111;
	ld.shared.u32 	%r34, [%r33];
	setp.le.s32 	%p11, %r32, %r34;
	@%p11 bra 	$L__BB1_15;
	st.shared.u32 	[%r6], %r34;
	st.shared.u32 	[%r33], %r32;
$L__BB1_15:
	setp.le.u32 	%p12, %r13, %r1;
	bar.sync 	0;
	@%p12 bra 	$L__BB1_18;
	ld.shared.u32 	%r35, [%r6];
	ld.shared.u32 	%r36, [%r14];
	setp.le.s32 	%p13, %r35, %r36;
	@%p13 bra 	$L__BB1_18;
	st.shared.u32 	[%r6], %r36;
	st.shared.u32 	[%r14], %r35;
$L__BB1_18:
	setp.le.u32 	%p14, %r15, %r1;
	bar.sync 	0;
	@%p14 bra 	$L__BB1_21;
	ld.shared.u32 	%r37, [%r6];
	ld.shared.u32 	%r38, [%r16];
	setp.le.s32 	%p15, %r37, %r38;
	@%p15 bra 	$L__BB1_21;
	st.shared.u32 	[%r6], %r38;
	st.shared.u32 	[%r16], %r37;
$L__BB1_21:
	setp.le.u32 	%p16, %r17, %r1;
	bar.sync 	0;
	@%p16 bra 	$L__BB1_24;
	ld.shared.u32 	%r39, [%r6];
	ld.shared.u32 	%r40, [%r18];
	setp.le.s32 	%p17, %r39, %r40;
	@%p17 bra 	$L__BB1_24;
	st.shared.u32 	[%r6], %r40;
	st.shared.u32 	[%r18], %r39;
$L__BB1_24:
	setp.le.u32 	%p18, %r19, %r1;
	bar.sync 	0;
	@%p18 bra 	$L__BB1_27;
	ld.shared.u32 	%r41, [%r6];
	ld.shared.u32 	%r42, [%r20];
	setp.le.s32 	%p19, %r41, %r42;
	@%p19 bra 	$L__BB1_27;
	st.shared.u32 	[%r6], %r42;
	st.shared.u32 	[%r20], %r41;
$L__BB1_27:
	setp.le.u32 	%p20, %r21, %r1;
	bar.sync 	0;
	@%p20 bra 	$L__BB1_30;
	ld.shared.u32 	%r43, [%r6];
	ld.shared.u32 	%r44, [%r22];
	setp.le.s32 	%p21, %r43, %r44;
	@%p21 bra 	$L__BB1_30;
	st.shared.u32 	[%r6], %r44;
	st.shared.u32 	[%r22], %r43;
$L__BB1_30:
	setp.le.u32 	%p22, %r23, %r1;
	bar.sync 	0;
	@%p22 bra 	$L__BB1_33;
	ld.shared.u32 	%r45, [%r6];
	ld.shared.u32 	%r46, [%r24];
	setp.le.s32 	%p23, %r45, %r46;
	@%p23 bra 	$L__BB1_33;
	st.shared.u32 	[%r6], %r46;
	st.shared.u32 	[%r24], %r45;
$L__BB1_33:
	bar.sync 	0;
	ld.shared.u32 	%r113, [%r6];
	add.s64 	%rd12, %rd22, %rd11;
	st.global.u32 	[%rd12], %r113;
	shl.b32 	%r115, %r3, 10;
	add.s32 	%r151, %r151, %r115;
	add.s32 	%r116, %r151, 512;
	mul.wide.u32 	%rd13, %r115, 4;
	add.s64 	%rd22, %rd22, %rd13;
	setp.lt.s32 	%p24, %r116, %r5;
	@%p24 bra 	$L__BB1_3;
	bra.uni 	$L__BB1_67;
$L__BB1_34:
	shl.b32 	%r152, %r2, 10;
	setp.ge.s32 	%p25, %r152, %r90;
	@%p25 bra 	$L__BB1_67;
	shl.b32 	%r117, %r1, 2;
	mov.u32 	%r118, _ZZ9swap_stepPiS_iiiiiE2sh;
	add.s32 	%r49, %r118, %r117;
	xor.b32  	%r50, %r1, 512;
	xor.b32  	%r119, %r117, 2048;
	add.s32 	%r51, %r118, %r119;
	xor.b32  	%r52, %r1, 256;
	xor.b32  	%r120, %r117, 1024;
	add.s32 	%r53, %r118, %r120;
	xor.b32  	%r54, %r1, 128;
	xor.b32  	%r121, %r117, 512;
	add.s32 	%r55, %r118, %r121;
	xor.b32  	%r56, %r1, 64;
	xor.b32  	%r122, %r117, 256;
	add.s32 	%r57, %r118, %r122;
	xor.b32  	%r58, %r1, 32;
	xor.b32  	%r59, %r1, 16;
	xor.b32  	%r60, %r1, 8;
	xor.b32  	%r61, %r1, 4;
	xor.b32  	%r62, %r1, 2;
	xor.b32  	%r63, %r1, 1;
	shl.b32 	%r64, %r3, 10;
	mul.wide.u32 	%rd18, %r1, 4;
$L__BB1_36:
	ld.param.u64 	%rd21, [_Z25kernel_bitonic_merge_stepPiib_param_0];
	setp.le.u32 	%p26, %r50, %r1;
	setp.gt.u32 	%p27, %r1, 511;
	sub.s32 	%r123, 1535, %r1;
	selp.b32 	%r124, %r123, %r1, %p27;
	cvta.to.global.u64 	%rd14, %rd21;
	mul.wide.u32 	%rd15, %r152, 4;
	add.s64 	%rd4, %rd14, %rd15;
	mul.wide.u32 	%rd16, %r124, 4;
	add.s64 	%rd17, %rd4, %rd16;
	ld.global.u32 	%r125, [%rd17];
	st.shared.u32 	[%r49], %r125;
	bar.sync 	0;
	@%p26 bra 	$L__BB1_39;
	ld.shared.u32 	%r66, [%r49];
	ld.shared.u32 	%r67, [%r51];
	setp.le.s32 	%p28, %r66, %r67;
	@%p28 bra 	$L__BB1_39;
	st.shared.u32 	[%r49], %r67;
	st.shared.u32 	[%r51], %r66;
$L__BB1_39:
	setp.le.u32 	%p29, %r52, %r1;
	bar.sync 	0;
	@%p29 bra 	$L__BB1_42;
	ld.shared.u32 	%r68, [%r49];
	ld.shared.u32 	%r69, [%r53];
	setp.le.s32 	%p30, %r68, %r69;
	@%p30 bra 	$L__BB1_42;
	st.shared.u32 	[%r49], %r69;
	st.shared.u32 	[%r53], %r68;
$L__BB1_42:
	setp.le.u32 	%p31, %r54, %r1;
	bar.sync 	0;
	@%p31 bra 	$L__BB1_45;
	ld.shared.u32 	%r70, [%r49];
	ld.shared.u32 	%r71, [%r55];
	setp.le.s32 	%p32, %r70, %r71;
	@%p32 bra 	$L__BB1_45;
	st.shared.u32 	[%r49], %r71;
	st.shared.u32 	[%r55], %r70;
$L__BB1_45:
	setp.le.u32 	%p33, %r56, %r1;
	bar.sync 	0;
	@%p33 bra 	$L__BB1_48;
	ld.shared.u32 	%r72, [%r49];
	ld.shared.u32 	%r73, [%r57];
	setp.le.s32 	%p34, %r72, %r73;
	@%p34 bra 	$L__BB1_48;
	st.shared.u32 	[%r49], %r73;
	st.shared.u32 	[%r57], %r72;
$L__BB1_48:
	setp.le.u32 	%p35, %r58, %r1;
	bar.sync 	0;
	@%p35 bra 	$L__BB1_51;
	ld.shared.u32 	%r74, [%r49];
	shl.b32 	%r126, %r58, 2;
	add.s32 	%r75, %r118, %r126;
	ld.shared.u32 	%r76, [%r75];
	setp.le.s32 	%p36, %r74, %r76;
	@%p36 bra 	$L__BB1_51;
	st.shared.u32 	[%r49], %r76;
	st.shared.u32 	[%r75], %r74;
$L__BB1_51:
	setp.le.u32 	%p37, %r59, %r1;
	bar.sync 	0;
	@%p37 bra 	$L__BB1_54;
	ld.shared.u32 	%r77, [%r49];
	shl.b32 	%r128, %r59, 2;
	add.s32 	%r78, %r118, %r128;
	ld.shared.u32 	%r79, [%r78];
	setp.le.s32 	%p38, %r77, %r79;
	@%p38 bra 	$L__BB1_54;
	st.shared.u32 	[%r49], %r79;
	st.shared.u32 	[%r78], %r77;
$L__BB1_54:
	setp.le.u32 	%p39, %r60, %r1;
	bar.sync 	0;
	@%p39 bra 	$L__BB1_57;
	ld.shared.u32 	%r80, [%r49];
	shl.b32 	%r130, %r60, 2;
	add.s32 	%r81, %r118, %r130;
	ld.shared.u32 	%r82, [%r81];
	setp.le.s32 	%p40, %r80, %r82;
	@%p40 bra 	$L__BB1_57;
	st.shared.u32 	[%r49], %r82;
	st.shared.u32 	[%r81], %r80;
$L__BB1_57:
	setp.le.u32 	%p41, %r61, %r1;
	bar.sync 	0;
	@%p41 bra 	$L__BB1_60;
	ld.shared.u32 	%r83, [%r49];
	shl.b32 	%r132, %r61, 2;
	add.s32 	%r134, %r118, %r132;
	ld.shared.u32 	%r84, [%r134];
	setp.le.s32 	%p42, %r83, %r84;
	@%p42 bra 	$L__BB1_60;
	st.shared.u32 	[%r49], %r84;
	st.shared.u32 	[%r134], %r83;
$L__BB1_60:
	setp.le.u32 	%p43, %r62, %r1;
	bar.sync 	0;
	@%p43 bra 	$L__BB1_63;
	ld.shared.u32 	%r85, [%r49];
	shl.b32 	%r138, %r62, 2;
	add.s32 	%r140, %r118, %r138;
	ld.shared.u32 	%r86, [%r140];
	setp.le.s32 	%p44, %r85, %r86;
	@%p44 bra 	$L__BB1_63;
	st.shared.u32 	[%r49], %r86;
	st.shared.u32 	[%r140], %r85;
$L__BB1_63:
	setp.le.u32 	%p45, %r63, %r1;
	bar.sync 	0;
	@%p45 bra 	$L__BB1_66;
	ld.shared.u32 	%r87, [%r49];
	shl.b32 	%r144, %r63, 2;
	add.s32 	%r146, %r118, %r144;
	ld.shared.u32 	%r88, [%r146];
	setp.le.s32 	%p46, %r87, %r88;
	@%p46 bra 	$L__BB1_66;
	st.shared.u32 	[%r49], %r88;
	st.shared.u32 	[%r146], %r87;
$L__BB1_66:
	bar.sync 	0;
	ld.shared.u32 	%r150, [%r49];
	add.s64 	%rd19, %rd4, %rd18;
	st.global.u32 	[%rd19], %r150;
	add.s32 	%r152, %r152, %r64;
	setp.lt.s32 	%p47, %r152, %r90;
	@%p47 bra 	$L__BB1_36;
$L__BB1_67:
	ret;

}
	// .globl	_ZN3cub18CUB_300001_SM_10006detail11EmptyKernelIvEEvv
.visible .entry _ZN3cub18CUB_300001_SM_10006detail11EmptyKernelIvEEvv()
{


	ret;

}


// ===== COMPILED SASS (sm_100) =====

	.target	sm_100

	.elftype	@"ET_EXEC"


//--------------------- .note.nv.tkinfo           --------------------------
	.section	.note.nv.tkinfo,"",@"SHT_NOTE"
	.sectionflags	@"SHF_NOTE_NV_TKINFO"
	.tkinfo
        /*0018*/ 	.word	0x00000002
        /*0030*/ 	.string	""
        /*0030*/ 	.string	"ptxas"
        /*0030*/ 	.string	"Cuda compilation tools, release 13.0, V13.0.88"
        /*0030*/ 	.string	"Build cuda_13.0.r13.0/compiler.36424714_0"
        /*0030*/ 	.string	"-arch sm_100 -m 64 "



//--------------------- .note.nv.cuinfo           --------------------------
	.section	.note.nv.cuinfo,"",@"SHT_NOTE"
	.sectionflags	@"SHF_NOTE_NV_CUINFO"
        /*0018*/ 	.short	0x0002
        /*001a*/ 	.short	0x0064
        /*001c*/ 	.short	0x0082
	.zero		2


//--------------------- .nv.info                  --------------------------
	.section	.nv.info,"",@"SHT_CUDA_INFO"
	.align	4


	//----- nvinfo : EIATTR_REGCOUNT
	.align		4
        /*0000*/ 	.byte	0x04, 0x2f
        /*0002*/ 	.short	(.L_44 - .L_43)
	.align		4
.L_43:
        /*0004*/ 	.word	index@(_Z18oddEvenSortingStepPiiii)
        /*0008*/ 	.word	0x0000000b


	//----- nvinfo : EIATTR_FRAME_SIZE
	.align		4
.L_44:
        /*000c*/ 	.byte	0x04, 0x11
        /*000e*/ 	.short	(.L_46 - .L_45)
	.align		4
.L_45:
        /*0010*/ 	.word	index@(_Z18oddEvenSortingStepPiiii)
        /*0014*/ 	.word	0x00000000


	//----- nvinfo : EIATTR_REGCOUNT
	.align		4
.L_46:
        /*0018*/ 	.byte	0x04, 0x2f
        /*001a*/ 	.short	(.L_48 - .L_47)
	.align		4
.L_47:
        /*001c*/ 	.word	index@(_Z25kernel_bitonic_merge_stepPiib)
        /*0020*/ 	.word	0x0000001c


	//----- nvinfo : EIATTR_FRAME_SIZE
	.align		4
.L_48:
        /*0024*/ 	.byte	0x04, 0x11
        /*0026*/ 	.short	(.L_50 - .L_49)
	.align		4
.L_49:
        /*0028*/ 	.word	index@(_Z25kernel_bitonic_merge_stepPiib)
        /*002c*/ 	.word	0x00000000


	//----- nvinfo : EIATTR_REGCOUNT
	.align		4
.L_50:
        /*0030*/ 	.byte	0x04, 0x2f
        /*0032*/ 	.short	(.L_52 - .L_51)
	.align		4
.L_51:
        /*0034*/ 	.word	index@(_ZN3cub18CUB_300001_SM_10006detail11EmptyKernelIvEEvv)
        /*0038*/ 	.word	0x00000004


	//----- nvinfo : EIATTR_FRAME_SIZE
	.align		4
.L_52:
        /*003c*/ 	.byte	0x04, 0x11
        /*003e*/ 	.short	(.L_54 - .L_53)
	.align		4
.L_53:
        /*0040*/ 	.word	index@(_ZN3cub18CUB_300001_SM_10006detail11EmptyKernelIvEEvv)
        /*0044*/ 	.word	0x00000000


	//----- nvinfo : EIATTR_MIN_STACK_SIZE
	.align		4
.L_54:
        /*0048*/ 	.byte	0x04, 0x12
        /*004a*/ 	.short	(.L_56 - .L_55)
	.align		4
.L_55:
        /*004c*/ 	.word	index@(_ZN3cub18CUB_300001_SM_10006detail11EmptyKernelIvEEvv)
        /*0050*/ 	.word	0x00000000


	//----- nvinfo : EIATTR_MIN_STACK_SIZE
	.align		4
.L_56:
        /*0054*/ 	.byte	0x04, 0x12
        /*0056*/ 	.short	(.L_58 - .L_57)
	.align		4
.L_57:
        /*0058*/ 	.word	index@(_Z25kernel_bitonic_merge_stepPiib)
        /*005c*/ 	.word	0x00000000


	//----- nvinfo : EIATTR_MIN_STACK_SIZE
	.align		4
.L_58:
        /*0060*/ 	.byte	0x04, 0x12
        /*0062*/ 	.short	(.L_60 - .L_59)
	.align		4
.L_59:
        /*0064*/ 	.word	index@(_Z18oddEvenSortingStepPiiii)
        /*0068*/ 	.word	0x00000000
.L_60:


//--------------------- .nv.compat                --------------------------
	.section	.nv.compat,"",@"SHT_CUDA_COMPAT_INFO"
	.align	4
        /*0000*/ 	.byte	0x02, 0x09, 0x00, 0x00, 0x02, 0x02, 0x01, 0x00, 0x02, 0x05, 0x05, 0x00, 0x03, 0x07, 0x01, 0x01
        /*0010*/ 	.byte	0x02, 0x03, 0x00, 0x00, 0x02, 0x06, 0x01, 0x00, 0x04, 0x0b, 0x08, 0x00, 0x09, 0x00, 0x00, 0x00
        /*0020*/ 	.byte	0x00, 0x00, 0x00, 0x00


//--------------------- .nv.info._ZN3cub18CUB_300001_SM_10006detail11EmptyKernelIvEEvv --------------------------
	.section	.nv.info._ZN3cub18CUB_300001_SM_10006detail11EmptyKernelIvEEvv,"",@"SHT_CUDA_INFO"
	.sectionflags	@""
	.align	4


	//----- nvinfo : EIATTR_CUDA_API_VERSION
	.align		4
        /*0000*/ 	.byte	0x04, 0x37
        /*0002*/ 	.short	(.L_62 - .L_61)
.L_61:
        /*0004*/ 	.word	0x00000082


	//----- nvinfo : EIATTR_SPARSE_MMA_MASK
	.align		4
.L_62:
        /*0008*/ 	.byte	0x03, 0x50
        /*000a*/ 	.short	0x0000


	//----- nvinfo : EIATTR_MAXREG_COUNT
	.align		4
        /*000c*/ 	.byte	0x03, 0x1b
        /*000e*/ 	.short	0x00ff


	//----- nvinfo : EIATTR_MERCURY_ISA_VERSION
	.align		4
        /*0010*/ 	.byte	0x03, 0x5f
        /*0012*/ 	.short	0x0101


	//----- nvinfo : EIATTR_VRC_CTA_INIT_COUNT
	.align		4
        /*0014*/ 	.byte	0x02, 0x4a
	.zero		1
	.zero		1


	//----- nvinfo : EIATTR_EXIT_INSTR_OFFSETS
	.align		4
        /*0018*/ 	.byte	0x04, 0x1c
        /*001a*/ 	.short	(.L_64 - .L_63)


	//   ....[0]....
.L_63:
        /*001c*/ 	.word	0x00000010


	//----- nvinfo : EIATTR_SW_WAR
	.align		4
.L_64:
        /*0020*/ 	.byte	0x04, 0x36
        /*0022*/ 	.short	(.L_66 - .L_65)
.L_65:
        /*0024*/ 	.word	0x00000008
.L_66:


//--------------------- .nv.info._Z25kernel_bitonic_merge_stepPiib --------------------------
	.section	.nv.info._Z25kernel_bitonic_merge_stepPiib,"",@"SHT_CUDA_INFO"
	.sectionflags	@""
	.align	4


	//----- nvinfo : EIATTR_CUDA_API_VERSION
	.align		4
        /*0000*/ 	.byte	0x04, 0x37
        /*0002*/ 	.short	(.L_68 - .L_67)
.L_67:
        /*0004*/ 	.word	0x00000082


	//----- nvinfo : EIATTR_KPARAM_INFO
	.align		4
.L_68:
        /*0008*/ 	.byte	0x04, 0x17
        /*000a*/ 	.short	(.L_70 - .L_69)
.L_69:
        /*000c*/ 	.word	0x00000000
        /*0010*/ 	.short	0x0002
        /*0012*/ 	.short	0x000c
        /*0014*/ 	.byte	0x00, 0xf0, 0x05, 0x00


	//----- nvinfo : EIATTR_KPARAM_INFO
	.align		4
.L_70:
        /*0018*/ 	.byte	0x04, 0x17
        /*001a*/ 	.short	(.L_72 - .L_71)
.L_71:
        /*001c*/ 	.word	0x00000000
        /*0020*/ 	.short	0x0001
        /*0022*/ 	.short	0x0008
        /*0024*/ 	.byte	0x00, 0xf0, 0x11, 0x00


	//----- nvinfo : EIATTR_KPARAM_INFO
	.align		4
.L_72:
        /*0028*/ 	.byte	0x04, 0x17
        /*002a*/ 	.short	(.L_74 - .L_73)
.L_73:
        /*002c*/ 	.word	0x00000000
        /*0030*/ 	.short	0x0000
        /*0032*/ 	.short	0x0000
        /*0034*/ 	.byte	0x00, 0xf5, 0x21, 0x00


	//----- nvinfo : EIATTR_SPARSE_MMA_MASK
	.align		4
.L_74:
        /*0038*/ 	.byte	0x03, 0x50
        /*003a*/ 	.short	0x0000


	//----- nvinfo : EIATTR_MAXREG_COUNT
	.align		4
        /*003c*/ 	.byte	0x03, 0x1b
        /*003e*/ 	.short	0x00ff


	//----- nvinfo : EIATTR_NUM_BARRIERS
	.align		4
        /*0040*/ 	.byte	0x02, 0x4c
        /*0042*/ 	.byte	0x01
	.zero		1


	//----- nvinfo : EIATTR_MERCURY_ISA_VERSION
	.align		4
        /*0044*/ 	.byte	0x03, 0x5f
        /*0046*/ 	.short	0x0101


	//----- nvinfo : EIATTR_VRC_CTA_INIT_COUNT
	.align		4
        /*0048*/ 	.byte	0x02, 0x4a
	.zero		1
	.zero		1


	//----- nvinfo : EIATTR_EXIT_INSTR_OFFSETS
	.align		4
        /*004c*/ 	.byte	0x04, 0x1c
        /*004e*/ 	.short	(.L_76 - .L_75)


	//   ....[0]....
.L_75:
        /*0050*/ 	.word	0x000000e0


	//   ....[1]....
        /*0054*/ 	.word	0x00000aa0


	//   ....[2]....
        /*0058*/ 	.word	0x00000ae0


	//   ....[3]....
        /*005c*/ 	.word	0x000013c0


	//----- nvinfo : EIATTR_CRS_STACK_SIZE
	.align		4
.L_76:
        /*0060*/ 	.byte	0x04, 0x1e
        /*0062*/ 	.short	(.L_78 - .L_77)
.L_77:
        /*0064*/ 	.word	0x00000000


	//----- nvinfo : EIATTR_CBANK_PARAM_SIZE
	.align		4
.L_78:
        /*0068*/ 	.byte	0x03, 0x19
        /*006a*/ 	.short	0x000d


	//----- nvinfo : EIATTR_PARAM_CBANK
	.align		4
        /*006c*/ 	.byte	0x04, 0x0a
        /*006e*/ 	.short	(.L_80 - .L_79)
	.align		4
.L_79:
        /*0070*/ 	.word	index@(.nv.constant0._Z25kernel_bitonic_merge_stepPiib)
        /*0074*/ 	.short	0x0380
        /*0076*/ 	.short	0x000d


	//----- nvinfo : EIATTR_SW_WAR
	.align		4
.L_80:
        /*0078*/ 	.byte	0x04, 0x36
        /*007a*/ 	.short	(.L_82 - .L_81)
.L_81:
        /*007c*/ 	.word	0x00000008
.L_82:


//--------------------- .nv.info._Z18oddEvenSortingStepPiiii --------------------------
	.section	.nv.info._Z18oddEvenSortingStepPiiii,"",@"SHT_CUDA_INFO"
	.sectionflags	@""
	.align	4


	//----- nvinfo : EIATTR_CUDA_API_VERSION
	.align		4
        /*0000*/ 	.byte	0x04, 0x37
        /*0002*/ 	.short	(.L_84 - .L_83)
.L_83:
        /*0004*/ 	.word	0x00000082


	//----- nvinfo : EIATTR_KPARAM_INFO
	.align		4
.L_84:
        /*0008*/ 	.byte	0x04, 0x17
        /*000a*/ 	.short	(.L_86 - .L_85)
.L_85:
        /*000c*/ 	.word	0x00000000
        /*0010*/ 	.short	0x0003
        /*0012*/ 	.short	0x0010
        /*0014*/ 	.byte	0x00, 0xf0, 0x11, 0x00


	//----- nvinfo : EIATTR_KPARAM_INFO
	.align		4
.L_86:
        /*0018*/ 	.byte	0x04, 0x17
        /*001a*/ 	.short	(.L_88 - .L_87)
.L_87:
        /*001c*/ 	.word	0x00000000
        /*0020*/ 	.short	0x0002
        /*0022*/ 	.short	0x000c
        /*0024*/ 	.byte	0x00, 0xf0, 0x11, 0x00


	//----- nvinfo : EIATTR_KPARAM_INFO
	.align		4
.L_88:
        /*0028*/ 	.byte	0x04, 0x17
        /*002a*/ 	.short	(.L_90 - .L_89)
.L_89:
        /*002c*/ 	.word	0x00000000
        /*0030*/ 	.short	0x0001
        /*0032*/ 	.short	0x0008
        /*0034*/ 	.byte	0x00, 0xf0, 0x11, 0x00


	//----- nvinfo : EIATTR_KPARAM_INFO
	.align		4
.L_90:
        /*0038*/ 	.byte	0x04, 0x17
        /*003a*/ 	.short	(.L_92 - .L_91)
.L_91:
        /*003c*/ 	.word	0x00000000
        /*0040*/ 	.short	0x0000
        /*0042*/ 	.short	0x0000
        /*0044*/ 	.byte	0x00, 0xf5, 0x21, 0x00


	//----- nvinfo : EIATTR_SPARSE_MMA_MASK
	.align		4
.L_92:
        /*0048*/ 	.byte	0x03, 0x50
        /*004a*/ 	.short	0x0000


	//----- nvinfo : EIATTR_MAXREG_COUNT
	.align		4
        /*004c*/ 	.byte	0x03, 0x1b
        /*004e*/ 	.short	0x00ff


	//----- nvinfo : EIATTR_MERCURY_ISA_VERSION
	.align		4
        /*0050*/ 	.byte	0x03, 0x5f
        /*0052*/ 	.short	0x0101


	//----- nvinfo : EIATTR_VRC_CTA_INIT_COUNT
	.align		4
        /*0054*/ 	.byte	0x02, 0x4a
	.zero		1
	.zero		1


	//----- nvinfo : EIATTR_EXIT_INSTR_OFFSETS
	.align		4
        /*0058*/ 	.byte	0x04, 0x1c
        /*005a*/ 	.short	(.L_94 - .L_93)


	//   ....[0]....
.L_93:
        /*005c*/ 	.word	0x00000090


	//   ....[1]....
        /*0060*/ 	.word	0x000002d0


	//----- nvinfo : EIATTR_CRS_STACK_SIZE
	.align		4
.L_94:
        /*0064*/ 	.byte	0x04, 0x1e
        /*0066*/ 	.short	(.L_96 - .L_95)
.L_95:
        /*0068*/ 	.word	0x00000000


	//----- nvinfo : EIATTR_CBANK_PARAM_SIZE
	.align		4
.L_96:
        /*006c*/ 	.byte	0x03, 0x19
        /*006e*/ 	.short	0x0014


	//----- nvinfo : EIATTR_PARAM_CBANK
	.align		4
        /*0070*/ 	.byte	0x04, 0x0a
        /*0072*/ 	.short	(.L_98 - .L_97)
	.align		4
.L_97:
        /*0074*/ 	.word	index@(.nv.constant0._Z18oddEvenSortingStepPiiii)
        /*0078*/ 	.short	0x0380
        /*007a*/ 	.short	0x0014


	//----- nvinfo : EIATTR_SW_WAR
	.align		4
.L_98:
        /*007c*/ 	.byte	0x04, 0x36
        /*007e*/ 	.short	(.L_100 - .L_99)
.L_99:
        /*0080*/ 	.word	0x00000008
.L_100:


//--------------------- .nv.callgraph             --------------------------
	.section	.nv.callgraph,"",@"SHT_CUDA_CALLGRAPH"
	.align	4
	.sectionentsize	8
	.align		4
        /*0000*/ 	.word	0x00000000
	.align		4
        /*0004*/ 	.word	0xffffffff
	.align		4
        /*0008*/ 	.word	0x00000000
	.align		4
        /*000c*/ 	.word	0xfffffffe
	.align		4
        /*0010*/ 	.word	0x00000000
	.align		4
        /*0014*/ 	.word	0xfffffffd
	.align		4
        /*0018*/ 	.word	0x00000000
	.align		4
        /*001c*/ 	.word	0xfffffffc


//--------------------- .nv.constant4             --------------------------
	.section	.nv.constant4,"a",@progbits
	.align	8
	.align		8
.nv.constant4:
        /*0000*/ 	.dword	_ZN34_INTERNAL_52117523_4_k_cu_1806ed9e4cuda3std3__45__cpo5beginE
	.align		8
        /*0008*/ 	.dword	_ZN34_INTERNAL_52117523_4_k_cu_1806ed9e4cuda3std3__45__cpo3endE
	.align		8
        /*0010*/ 	.dword	_ZN34_INTERNAL_52117523_4_k_cu_1806ed9e4cuda3std3__45__cpo6cbeginE
	.align		8
        /*0018*/ 	.dword	_ZN34_INTERNAL_52117523_4_k_cu_1806ed9e4cuda3std3__45__cpo4cendE
	.align		8
        /*0020*/ 	.dword	_ZN34_INTERNAL_52117523_4_k_cu_1806ed9e4cuda3std3__45__cpo6rbeginE
	.align		8
        /*0028*/ 	.dword	_ZN34_INTERNAL_52117523_4_k_cu_1806ed9e4cuda3std3__45__cpo4rendE
	.align		8
        /*0030*/ 	.dword	_ZN34_INTERNAL_52117523_4_k_cu_1806ed9e4cuda3std3__45__cpo7crbeginE
	.align		8
        /*0038*/ 	.dword	_ZN34_INTERNAL_52117523_4_k_cu_1806ed9e4cuda3std3__45__cpo5crendE
	.align		8
        /*0040*/ 	.dword	_ZN34_INTERNAL_52117523_4_k_cu_1806ed9e4cuda3std3__436_GLOBAL__N__52117523_4_k_cu_1806ed9e6ignoreE
	.align		8
        /*0048*/ 	.dword	_ZN34_INTERNAL_52117523_4_k_cu_1806ed9e4cuda3std3__419piecewise_constructE
	.align		8
        /*0050*/ 	.dword	_ZN34_INTERNAL_52117523_4_k_cu_1806ed9e4cuda3std3__48in_placeE
	.align		8
        /*0058*/ 	.dword	_ZN34_INTERNAL_52117523_4_k_cu_1806ed9e4cuda3std3__420unreachable_sentinelE
	.align		8
        /*0060*/ 	.dword	_ZN34_INTERNAL_52117523_4_k_cu_1806ed9e4cuda3std3__47nulloptE
	.align		8
        /*0068*/ 	.dword	_ZN34_INTERNAL_52117523_4_k_cu_1806ed9e4cuda3std3__48unexpectE
	.align		8
        /*0070*/ 	.dword	_ZN34_INTERNAL_52117523_4_k_cu_1806ed9e4cuda3std6ranges3__45__cpo4swapE
	.align		8
        /*0078*/ 	.dword	_ZN34_INTERNAL_52117523_4_k_cu_1806ed9e4cuda3std6ranges3__45__cpo9iter_moveE
	.align		8
        /*0080*/ 	.dword	_ZN34_INTERNAL_52117523_4_k_cu_1806ed9e4cuda3std6ranges3__45__cpo5beginE
	.align		8
        /*0088*/ 	.dword	_ZN34_INTERNAL_52117523_4_k_cu_1806ed9e4cuda3std6ranges3__45__cpo3endE
	.align		8
        /*0090*/ 	.dword	_ZN34_INTERNAL_52117523_4_k_cu_1806ed9e4cuda3std6ranges3__45__cpo6cbeginE
	.align		8
        /*0098*/ 	.dword	_ZN34_INTERNAL_52117523_4_k_cu_1806ed9e4cuda3std6ranges3__45__cpo4cendE
	.align		8
        /*00a0*/ 	.dword	_ZN34_INTERNAL_52117523_4_k_cu_1806ed9e4cuda3std6ranges3__45__cpo7advanceE
	.align		8
        /*00a8*/ 	.dword	_ZN34_INTERNAL_52117523_4_k_cu_1806ed9e4cuda3std6ranges3__45__cpo9iter_swapE
	.align		8
        /*00b0*/ 	.dword	_ZN34_INTERNAL_52117523_4_k_cu_1806ed9e4cuda3std6ranges3__45__cpo4nextE
	.align		8
        /*00b8*/ 	.dword	_ZN34_INTERNAL_52117523_4_k_cu_1806ed9e4cuda3std6ranges3__45__cpo4prevE
	.align		8
        /*00c0*/ 	.dword	_ZN34_INTERNAL_52117523_4_k_cu_1806ed9e4cuda3std6ranges3__45__cpo4dataE
	.align		8
        /*00c8*/ 	.dword	_ZN34_INTERNAL_52117523_4_k_cu_1806ed9e4cuda3std6ranges3__45__cpo5cdataE
	.align		8
        /*00d0*/ 	.dword	_ZN34_INTERNAL_52117523_4_k_cu_1806ed9e4cuda3std6ranges3__45__cpo4sizeE
	.align		8
        /*00d8*/ 	.dword	_ZN34_INTERNAL_52117523_4_k_cu_1806ed9e4cuda3std6ranges3__45__cpo5ssizeE
	.align		8
        /*00e0*/ 	.dword	_ZN34_INTERNAL_52117523_4_k_cu_1806ed9e4cuda3std6ranges3__45__cpo8distanceE
	.align		8
        /*00e8*/ 	.dword	_ZN34_INTERNAL_52117523_4_k_cu_1806ed9e6thrust24THRUST_300001_SM_1000_NS8cuda_cub3parE
	.align		8
        /*00f0*/ 	.dword	_ZN34_INTERNAL_52117523_4_k_cu_1806ed9e6thrust24THRUST_300001_SM_1000_NS8cuda_cub10par_nosyncE
	.align		8
        /*00f8*/ 	.dword	_ZN34_INTERNAL_52117523_4_k_cu_1806ed9e6thrust24THRUST_300001_SM_1000_NS6system6detail10sequential3seqE
	.align		8
        /*0100*/ 	.dword	_ZN34_INTERNAL_52117523_4_k_cu_1806ed9e6thrust24THRUST_300001_SM_1000_NS12placeholders2_1E
	.align		8
        /*0108*/ 	.dword	_ZN34_INTERNAL_52117523_4_k_cu_1806ed9e6thrust24THRUST_300001_SM_1000_NS12placeholders2_2E
	.align		8
        /*0110*/ 	.dword	_ZN34_INTERNAL_52117523_4_k_cu_1806ed9e6thrust24THRUST_300001_SM_1000_NS12placeholders2_3E
	.align		8
        /*0118*/ 	.dword	_ZN34_INTERNAL_52117523_4_k_cu_1806ed9e6thrust24THRUST_300001_SM_1000_NS12placeholders2_4E
	.align		8
        /*0120*/ 	.dword	_ZN34_INTERNAL_52117523_4_k_cu_1806ed9e6thrust24THRUST_300001_SM_1000_NS12placeholders2_5E
	.align		8
        /*0128*/ 	.dword	_ZN34_INTERNAL_52117523_4_k_cu_1806ed9e6thrust24THRUST_300001_SM_1000_NS12placeholders2_6E
	.align		8
        /*0130*/ 	.dword	_ZN34_INTERNAL_52117523_4_k_cu_1806ed9e6thrust24THRUST_300001_SM_1000_NS12placeholders2_7E
	.align		8
        /*0138*/ 	.dword	_ZN34_INTERNAL_52117523_4_k_cu_1806ed9e6thrust24THRUST_300001_SM_1000_NS12placeholders2_8E
	.align		8
        /*0140*/ 	.dword	_ZN34_INTERNAL_52117523_4_k_cu_1806ed9e6thrust24THRUST_300001_SM_1000_NS12placeholders2_9E
	.align		8
        /*0148*/ 	.dword	_ZN34_INTERNAL_52117523_4_k_cu_1806ed9e6thrust24THRUST_300001_SM_1000_NS12placeholders3_10E
	.align		8
        /*0150*/ 	.dword	_ZN34_INTERNAL_52117523_4_k_cu_1806ed9e6thrust24THRUST_300001_SM_1000_NS3seqE


//--------------------- .text._ZN3cub18CUB_300001_SM_10006detail11EmptyKernelIvEEvv --------------------------
	.section	.text._ZN3cub18CUB_300001_SM_10006detail11EmptyKernelIvEEvv,"ax",@progbits
	.align	128
        .global         _ZN3cub18CUB_300001_SM_10006detail11EmptyKernelIvEEvv
        .type           _ZN3cub18CUB_300001_SM_10006detail11EmptyKernelIvEEvv,@function
        .size           _ZN3cub18CUB_300001_SM_10006detail11EmptyKernelIvEEvv,(.L_x_50 - _ZN3cub18CUB_300001_SM_10006detail11EmptyKernelIvEEvv)
        .other          _ZN3cub18CUB_300001_SM_10006detail11EmptyKernelIvEEvv,@"STO_CUDA_ENTRY STV_DEFAULT"
_ZN3cub18CUB_300001_SM_10006detail11EmptyKernelIvEEvv:
.text._ZN3cub18CUB_300001_SM_10006detail11EmptyKernelIvEEvv:
[----:B------:R-:W-:Y:S01]  /*0000*/  LDC R1, c[0x0][0x37c] ;  /* 0x0000df00ff017b82 */ /* 0x000fe20000000800 */
[----:B------:R-:W-:Y:S05]  /*0010*/  EXIT ;  /* 0x000000000000794d */ /* 0x000fea0003800000 */
.L_x_0:
[----:B------:R-:W-:-:S00]  /*0020*/  BRA `(.L_x_0) ;  /* 0xfffffffc00fc7947 */ /* 0x000fc0000383ffff */
[----:B------:R-:W-:-:S00]  /*0030*/  NOP ;  /* 0x0000000000007918 */ /* 0x000fc00000000000 */
        /* <DEDUP_REMOVED lines=12> */
.L_x_50:


//--------------------- .text._Z25kernel_bitonic_merge_stepPiib --------------------------
	.section	.text._Z25kernel_bitonic_merge_stepPiib,"ax",@progbits
	.align	128
        .global         _Z25kernel_bitonic_merge_stepPiib
        .type           _Z25kernel_bitonic_merge_stepPiib,@function
        .size           _Z25kernel_bitonic_merge_stepPiib,(.L_x_51 - _Z25kernel_bitonic_merge_stepPiib)
        .other          _Z25kernel_bitonic_merge_stepPiib,@"STO_CUDA_ENTRY STV_DEFAULT"
_Z25kernel_bitonic_merge_stepPiib:
.text._Z25kernel_bitonic_merge_stepPiib:
[----:B------:R-:W-:Y:S01]  /*0000*/  LDC R1, c[0x0][0x37c] ;  /* 0x0000df00ff017b82 */ /* 0x000fe20000000800 */
[----:B------:R-:W0:Y:S01]  /*0010*/  LDCU.U8 UR4, c[0x0][0x38c] ;  /* 0x00007180ff0477ac */ /* 0x000e220008000000 */
[----:B------:R-:W1:Y:S06]  /*0020*/  S2R R5, SR_TID.X ;  /* 0x0000000000057919 */ /* 0x000e6c0000002100 */
[----:B------:R-:W2:Y:S01]  /*0030*/  S2UR UR5, SR_CTAID.X ;  /* 0x00000000000579c3 */ /* 0x000ea20000002500 */
[----:B------:R-:W3:Y:S07]  /*0040*/  LDCU.64 UR8, c[0x0][0x358] ;  /* 0x00006b00ff0877ac */ /* 0x000eee0008000a00 */
[----:B------:R-:W4:Y:S01]  /*0050*/  LDC R10, c[0x0][0x370] ;  /* 0x0000dc00ff0a7b82 */ /* 0x000f220000000800 */
[----:B0-----:R-:W-:-:S04]  /*0060*/  UPRMT UR4, UR4, 0x8880, URZ ;  /* 0x0000888004047896 */ /* 0x001fc800080000ff */
[----:B------:R-:W-:-:S09]  /*0070*/  UISETP.NE.AND UP0, UPT, UR4, URZ, UPT ;  /* 0x000000ff0400728c */ /* 0x000fd2000bf05270 */
[----:B--23--:R-:W-:Y:S05]  /*0080*/  BRA.U !UP0, `(.L_x_1) ;  /* 0x0000000908887547 */ /* 0x00cfea000b800000 */
[----:B------:R-:W0:Y:S01]  /*0090*/  LDC R0, c[0x0][0x388] ;  /* 0x0000e200ff007b82 */ /* 0x000e220000000800 */
[----:B------:R-:W-:-:S04]  /*00a0*/  USHF.L.U32 UR4, UR5, 0xa, URZ ;  /* 0x0000000a05047899 */ /* 0x000fc800080006ff */
[----:B------:R-:W-:Y:S01]  /*00b0*/  UIADD3 UR5, UPT, UPT, UR4, 0x200, URZ ;  /* 0x0000020004057890 */ /* 0x000fe2000fffe0ff */
[----:B0-----:R-:W-:-:S05]  /*00c0*/  VIADD R0, R0, 0xfffffc00 ;  /* 0xfffffc0000007836 */ /* 0x001fca0000000000 */
[----:B------:R-:W-:-:S13]  /*00d0*/  ISETP.LE.AND P0, PT, R0, UR5, PT ;  /* 0x0000000500007c0c */ /* 0x000fda000bf03270 */
[----:B------:R-:W-:Y:S05]  /*00e0*/  @P0 EXIT ;  /* 0x000000000000094d */ /* 0x000fea0003800000 */
[----:B------:R-:W0:Y:S01]  /*00f0*/  LDC.64 R2, c[0x0][0x380] ;  /* 0x0000e000ff027b82 */ /* 0x000e220000000a00 */
[C---:B-1----:R-:W-:Y:S01]  /*0100*/  LOP3.LUT R12, R5.reuse, 0x200, RZ, 0x3c, !PT ;  /* 0x00000200050c7812 */ /* 0x042fe200078e3cff */
[----:B------:R-:W-:Y:S01]  /*0110*/  IMAD.U32 R4, RZ, RZ, UR4 ;  /* 0x00000004ff047e24 */ /* 0x000fe2000f8e00ff */
[C---:B------:R-:W-:Y:S01]  /*0120*/  LOP3.LUT R8, R5.reuse, 0x100, RZ, 0x3c, !PT ;  /* 0x0000010005087812 */ /* 0x040fe200078e3cff */
[----:B----4-:R-:W-:Y:S01]  /*0130*/  IMAD.SHL.U32 R11, R10, 0x400, RZ ;  /* 0x000004000a0b7824 */ /* 0x010fe200078e00ff */
[-C--:B------:R-:W-:Y:S01]  /*0140*/  ISETP.GT.U32.AND P1, PT, R12, R5.reuse, PT ;  /* 0x000000050c00720c */ /* 0x080fe20003f24070 */
[----:B------:R-:W-:Y:S01]  /*0150*/  IMAD.SHL.U32 R10, R5, 0x4, RZ ;  /* 0x00000004050a7824 */ /* 0x000fe200078e00ff */
[----:B------:R-:W-:Y:S01]  /*0160*/  ISETP.GT.U32.AND P0, PT, R8, R5, PT ;  /* 0x000000050800720c */ /* 0x000fe20003f04070 */
[----:B------:R-:W1:Y:S01]  /*0170*/  S2UR UR5, SR_CgaCtaId ;  /* 0x00000000000579c3 */ /* 0x000e620000008800 */
[----:B------:R-:W-:Y:S01]  /*0180*/  P2R R6, PR, RZ, 0x2 ;  /* 0x00000002ff067803 */ /* 0x000fe20000000000 */
[----:B------:R-:W-:Y:S01]  /*0190*/  UMOV UR4, 0x400 ;  /* 0x0000040000047882 */ /* 0x000fe20000000000 */
[----:B------:R-:W-:-:S02]  /*01a0*/  P2R R6, PR, RZ, 0x1 ;  /* 0x00000001ff067803 */ /* 0x000fc40000000000 */
[C---:B------:R-:W-:Y:S02]  /*01b0*/  LOP3.LUT R6, R5.reuse, 0x20, RZ, 0x3c, !PT ;  /* 0x0000002005067812 */ /* 0x040fe400078e3cff */
[C---:B------:R-:W-:Y:S02]  /*01c0*/  LOP3.LUT R16, R5.reuse, 0x8, RZ, 0x3c, !PT ;  /* 0x0000000805107812 */ /* 0x040fe400078e3cff */
[C---:B------:R-:W-:Y:S02]  /*01d0*/  LOP3.LUT R14, R5.reuse, 0x10, RZ, 0x3c, !PT ;  /* 0x00000010050e7812 */ /* 0x040fe400078e3cff */
[-C--:B------:R-:W-:Y:S02]  /*01e0*/  ISETP.GT.U32.AND P0, PT, R6, R5.reuse, PT ;  /* 0x000000050600720c */ /* 0x080fe40003f04070 */
[----:B------:R-:W-:Y:S02]  /*01f0*/  LOP3.LUT R6, R5, 0x4, RZ, 0x3c, !PT ;  /* 0x0000000405067812 */ /* 0x000fe400078e3cff */
[-C--:B------:R-:W-:Y:S01]  /*0200*/  ISETP.GT.U32.AND P2, PT, R16, R5.reuse, PT ;  /* 0x000000051000720c */ /* 0x080fe20003f44070 */
[----:B0-----:R-:W-:Y:S01]  /*0210*/  IMAD.WIDE.U32 R2, R4, 0x4, R2 ;  /* 0x0000000404027825 */ /* 0x001fe200078e0002 */
[----:B------:R-:W-:-:S02]  /*0220*/  ISETP.GT.U32.AND P1, PT, R14, R5, PT ;  /* 0x000000050e00720c */ /* 0x000fc40003f24070 */
[C---:B------:R-:W-:Y:S02]  /*0230*/  ISETP.GT.U32.AND P4, PT, R5.reuse, 0x1ff, PT ;  /* 0x000001ff0500780c */ /* 0x040fe40003f84070 */
[----:B------:R-:W-:Y:S02]  /*0240*/  IADD3 R2, P3, PT, R2, 0x800, RZ ;  /* 0x0000080002027810 */ /* 0x000fe40007f7e0ff */
[C---:B------:R-:W-:Y:S01]  /*0250*/  IADD3 R16, PT, PT, -R5.reuse, 0x5ff, RZ ;  /* 0x000005ff05107810 */ /* 0x040fe20007ffe1ff */
[----:B-1----:R-:W-:Y:S01]  /*0260*/  ULEA UR4, UR5, UR4, 0x18 ;  /* 0x0000000405047291 */ /* 0x002fe2000f8ec0ff */
[C---:B------:R-:W-:Y:S01]  /*0270*/  LOP3.LUT R14, R5.reuse, 0x2, RZ, 0x3c, !PT ;  /* 0x00000002050e7812 */ /* 0x040fe200078e3cff */
[----:B------:R-:W-:Y:S01]  /*0280*/  IMAD.X R3, RZ, RZ, R3, P3 ;  /* 0x000000ffff037224 */ /* 0x000fe200018e0603 */
[----:B------:R-:W-:Y:S02]  /*0290*/  ISETP.GT.U32.AND P3, PT, R6, R5, PT ;  /* 0x000000050600720c */ /* 0x000fe40003f64070 */
[----:B------:R-:W-:-:S02]  /*02a0*/  LOP3.LUT R6, R5, 0x1, RZ, 0x3c, !PT ;  /* 0x0000000105067812 */ /* 0x000fc400078e3cff */
[-C--:B------:R-:W-:Y:S02]  /*02b0*/  SEL R9, R16, R5.reuse, P4 ;  /* 0x0000000510097207 */ /* 0x080fe40002000000 */
[----:B------:R-:W-:Y:S02]  /*02c0*/  ISETP.GT.U32.AND P4, PT, R14, R5, PT ;  /* 0x000000050e00720c */ /* 0x000fe40003f84070 */
[C---:B------:R-:W-:Y:S02]  /*02d0*/  LOP3.LUT R14, R5.reuse, 0x80, RZ, 0x3c, !PT ;  /* 0x00000080050e7812 */ /* 0x040fe400078e3cff */
[----:B------:R-:W-:Y:S02]  /*02e0*/  LOP3.LUT R16, R5, 0x40, RZ, 0x3c, !PT ;  /* 0x0000004005107812 */ /* 0x000fe400078e3cff */
[C---:B------:R-:W-:Y:S02]  /*02f0*/  LOP3.LUT R13, R10.reuse, 0x800, RZ, 0x3c, !PT ;  /* 0x000008000a0d7812 */ /* 0x040fe400078e3cff */
[----:B------:R-:W-:-:S02]  /*0300*/  LOP3.LUT R15, R10, 0x400, RZ, 0x3c, !PT ;  /* 0x000004000a0f7812 */ /* 0x000fc400078e3cff */
[C---:B------:R-:W-:Y:S02]  /*0310*/  LOP3.LUT R17, R10.reuse, 0x80, RZ, 0x3c, !PT ;  /* 0x000000800a117812 */ /* 0x040fe400078e3cff */
[C---:B------:R-:W-:Y:S02]  /*0320*/  LOP3.LUT R18, R10.reuse, 0x40, RZ, 0x3c, !PT ;  /* 0x000000400a127812 */ /* 0x040fe400078e3cff */
[C---:B------:R-:W-:Y:S02]  /*0330*/  LOP3.LUT R19, R10.reuse, 0x20, RZ, 0x3c, !PT ;  /* 0x000000200a137812 */ /* 0x040fe400078e3cff */
[C---:B------:R-:W-:Y:S02]  /*0340*/  LOP3.LUT R20, R10.reuse, 0x10, RZ, 0x3c, !PT ;  /* 0x000000100a147812 */ /* 0x040fe400078e3cff */
[C---:B------:R-:W-:Y:S02]  /*0350*/  LOP3.LUT R21, R10.reuse, 0x8, RZ, 0x3c, !PT ;  /* 0x000000080a157812 */ /* 0x040fe400078e3cff */
[----:B------:R-:W-:-:S02]  /*0360*/  LOP3.LUT R22, R10, 0x4, RZ, 0x3c, !PT ;  /* 0x000000040a167812 */ /* 0x000fc400078e3cff */
[----:B------:R-:W-:-:S13]  /*0370*/  ISETP.GT.U32.AND P5, PT, R6, R5, PT ;  /* 0x000000050600720c */ /* 0x000fda0003fa4070 */
.L_x_22:
[----:B0-----:R-:W-:-:S06]  /*0380*/  IMAD.WIDE.U32 R6, R9, 0x4, R2 ;  /* 0x0000000409067825 */ /* 0x001fcc00078e0002 */
[----:B------:R-:W2:Y:S01]  /*0390*/  LDG.E R7, desc[UR8][R6.64] ;  /* 0x0000000806077981 */ /* 0x000ea2000c1e1900 */
[----:B------:R-:W-:Y:S01]  /*03a0*/  ISETP.GT.U32.AND P6, PT, R12, R5, PT ;  /* 0x000000050c00720c */ /* 0x000fe20003fc4070 */
[----:B------:R-:W-:Y:S02]  /*03b0*/  BSSY.RECONVERGENT B0, `(.L_x_2) ;  /* 0x0000009000007945 */ /* 0x000fe40003800200 */
[----:B--2---:R0:W-:Y:S01]  /*03c0*/  STS [R10+UR4], R7 ;  /* 0x000000070a007988 */ /* 0x0041e20008000804 */
[----:B------:R-:W-:Y:S09]  /*03d0*/  BAR.SYNC.DEFER_BLOCKING 0x0 ;  /* 0x0000000000007b1d */ /* 0x000ff20000010000 */
[----:B------:R-:W-:Y:S05]  /*03e0*/  @!P6 BRA `(.L_x_3) ;  /* 0x000000000014e947 */ /* 0x000fea0003800000 */
[----:B------:R-:W-:Y:S04]  /*03f0*/  LDS R6, [R10+UR4] ;  /* 0x000000040a067984 */ /* 0x000fe80008000800 */
[----:B0-----:R-:W0:Y:S02]  /*0400*/  LDS R7, [R13+UR4] ;  /* 0x000000040d077984 */ /* 0x001e240008000800 */
[----:B0-----:R-:W-:-:S13]  /*0410*/  ISETP.GT.AND P6, PT, R6, R7, PT ;  /* 0x000000070600720c */ /* 0x001fda0003fc4270 */
[----:B------:R1:W-:Y:S04]  /*0420*/  @P6 STS [R10+UR4], R7 ;  /* 0x000000070a006988 */ /* 0x0003e80008000804 */
[----:B------:R1:W-:Y:S02]  /*0430*/  @P6 STS [R13+UR4], R6 ;  /* 0x000000060d006988 */ /* 0x0003e40008000804 */
.L_x_3:
[----:B------:R-:W-:Y:S05]  /*0440*/  BSYNC.RECONVERGENT B0 ;  /* 0x0000000000007941 */ /* 0x000fea0003800200 */
.L_x_2:
[----:B------:R-:W-:Y:S01]  /*0450*/  BAR.SYNC.DEFER_BLOCKING 0x0 ;  /* 0x0000000000007b1d */ /* 0x000fe20000010000 */
[----:B------:R-:W-:-:S05]  /*0460*/  ISETP.GT.U32.AND P6, PT, R8, R5, PT ;  /* 0x000000050800720c */ /* 0x000fca0003fc4070 */
[----:B------:R-:W-:Y:S08]  /*0470*/  BSSY.RECONVERGENT B0, `(.L_x_4) ;  /* 0x0000007000007945 */ /* 0x000ff00003800200 */
[----:B------:R-:W-:Y:S05]  /*0480*/  @!P6 BRA `(.L_x_5) ;  /* 0x000000000014e947 */ /* 0x000fea0003800000 */
[----:B-1----:R-:W-:Y:S04]  /*0490*/  LDS R6, [R10+UR4] ;  /* 0x000000040a067984 */ /* 0x002fe80008000800 */
[----:B0-----:R-:W0:Y:S02]  /*04a0*/  LDS R7, [R15+UR4] ;  /* 0x000000040f077984 */ /* 0x001e240008000800 */
[----:B0-----:R-:W-:-:S13]  /*04b0*/  ISETP.GT.AND P6, PT, R6, R7, PT ;  /* 0x000000070600720c */ /* 0x001fda0003fc4270 */
[----:B------:R2:W-:Y:S04]  /*04c0*/  @P6 STS [R10+UR4], R7 ;  /* 0x000000070a006988 */ /* 0x0005e80008000804 */
[----:B------:R2:W-:Y:S02]  /*04d0*/  @P6 STS [R15+UR4], R6 ;  /* 0x000000060f006988 */ /* 0x0005e40008000804 */
.L_x_5:
[----:B------:R-:W-:Y:S05]  /*04e0*/  BSYNC.RECONVERGENT B0 ;  /* 0x0000000000007941 */ /* 0x000fea0003800200 */
.L_x_4:
[----:B------:R-:W-:Y:S01]  /*04f0*/  BAR.SYNC.DEFER_BLOCKING 0x0 ;  /* 0x0000000000007b1d */ /* 0x000fe20000010000 */
[----:B------:R-:W-:-:S05]  /*0500*/  ISETP.GT.U32.AND P6, PT, R14, R5, PT ;  /* 0x000000050e00720c */ /* 0x000fca0003fc4070 */
[----:B------:R-:W-:Y:S08]  /*0510*/  BSSY.RECONVERGENT B0, `(.L_x_6) ;  /* 0x000000b000007945 */ /* 0x000ff00003800200 */
[----:B------:R-:W-:Y:S05]  /*0520*/  @!P6 BRA `(.L_x_7) ;  /* 0x000000000024e947 */ /* 0x000fea0003800000 */
[----:B------:R-:W3:Y:S01]  /*0530*/  S2UR UR6, SR_CgaCtaId ;  /* 0x00000000000679c3 */ /* 0x000ee20000008800 */
[----:B------:R-:W-:Y:S01]  /*0540*/  UMOV UR5, 0x400 ;  /* 0x0000040000057882 */ /* 0x000fe20000000000 */
[----:B-12---:R-:W-:Y:S01]  /*0550*/  LDS R6, [R10+UR4] ;  /* 0x000000040a067984 */ /* 0x006fe20008000800 */
[----:B---3--:R-:W-:-:S06]  /*0560*/  ULEA UR5, UR6, UR5, 0x18 ;  /* 0x0000000506057291 */ /* 0x008fcc000f8ec0ff */
[----:B0-----:R-:W-:-:S05]  /*0570*/  LEA R7, R14, UR5, 0x2 ;  /* 0x000000050e077c11 */ /* 0x001fca000f8e10ff */
[----:B------:R-:W0:Y:S02]  /*0580*/  LDS R23, [R7] ;  /* 0x0000000007177984 */ /* 0x000e240000000800 */
[----:B0-----:R-:W-:-:S13]  /*0590*/  ISETP.GT.AND P6, PT, R6, R23, PT ;  /* 0x000000170600720c */ /* 0x001fda0003fc4270 */
[----:B------:R3:W-:Y:S04]  /*05a0*/  @P6 STS [R10+UR4], R23 ;  /* 0x000000170a006988 */ /* 0x0007e80008000804 */
[----:B------:R3:W-:Y:S02]  /*05b0*/  @P6 STS [R7], R6 ;  /* 0x0000000607006388 */ /* 0x0007e40000000800 */
.L_x_7:
[----:B------:R-:W-:Y:S05]  /*05c0*/  BSYNC.RECONVERGENT B0 ;  /* 0x0000000000007941 */ /* 0x000fea0003800200 */
.L_x_6:
[----:B------:R-:W-:Y:S01]  /*05d0*/  BAR.SYNC.DEFER_BLOCKING 0x0 ;  /* 0x0000000000007b1d */ /* 0x000fe20000010000 */
[----:B------:R-:W-:-:S05]  /*05e0*/  ISETP.GT.U32.AND P6, PT, R16, R5, PT ;  /* 0x000000051000720c */ /* 0x000fca0003fc4070 */
[----:B------:R-:W-:Y:S08]  /*05f0*/  BSSY.RECONVERGENT B0, `(.L_x_8) ;  /* 0x000000b000007945 */ /* 0x000ff00003800200 */
[----:B------:R-:W-:Y:S05]  /*0600*/  @!P6 BRA `(.L_x_9) ;  /* 0x000000000024e947 */ /* 0x000fea0003800000 */
[----:B------:R-:W4:Y:S01]  /*0610*/  S2UR UR6, SR_CgaCtaId ;  /* 0x00000000000679c3 */ /* 0x000f220000008800 */
[----:B------:R-:W-:Y:S01]  /*0620*/  UMOV UR5, 0x400 ;  /* 0x0000040000057882 */ /* 0x000fe20000000000 */
[----:B-123--:R-:W-:Y:S01]  /*0630*/  LDS R6, [R10+UR4] ;  /* 0x000000040a067984 */ /* 0x00efe20008000800 */
[----:B----4-:R-:W-:-:S06]  /*0640*/  ULEA UR5, UR6, UR5, 0x18 ;  /* 0x0000000506057291 */ /* 0x010fcc000f8ec0ff */
[----:B0-----:R-:W-:-:S05]  /*0650*/  LEA R7, R16, UR5, 0x2 ;  /* 0x0000000510077c11 */ /* 0x001fca000f8e10ff */
[----:B------:R-:W0:Y:S02]  /*0660*/  LDS R23, [R7] ;  /* 0x0000000007177984 */ /* 0x000e240000000800 */
[----:B0-----:R-:W-:-:S13]  /*0670*/  ISETP.GT.AND P6, PT, R6, R23, PT ;  /* 0x000000170600720c */ /* 0x001fda0003fc4270 */
[----:B------:R4:W-:Y:S04]  /*0680*/  @P6 STS [R10+UR4], R23 ;  /* 0x000000170a006988 */ /* 0x0009e80008000804 */
[----:B------:R4:W-:Y:S02]  /*0690*/  @P6 STS [R7], R6 ;  /* 0x0000000607006388 */ /* 0x0009e40000000800 */
.L_x_9:
[----:B------:R-:W-:Y:S05]  /*06a0*/  BSYNC.RECONVERGENT B0 ;  /* 0x0000000000007941 */ /* 0x000fea0003800200 */
.L_x_8:
[----:B------:R-:W-:Y:S06]  /*06b0*/  BAR.SYNC.DEFER_BLOCKING 0x0 ;  /* 0x0000000000007b1d */ /* 0x000fec0000010000 */
[----:B------:R-:W-:Y:S04]  /*06c0*/  BSSY.RECONVERGENT B0, `(.L_x_10) ;  /* 0x0000007000007945 */ /* 0x000fe80003800200 */
[----:B------:R-:W-:Y:S05]  /*06d0*/  @!P0 BRA `(.L_x_11) ;  /* 0x0000000000148947 */ /* 0x000fea0003800000 */
[----:B-1234-:R-:W-:Y:S04]  /*06e0*/  LDS R6, [R10+UR4] ;  /* 0x000000040a067984 */ /* 0x01efe80008000800 */
[----:B0-----:R-:W0:Y:S02]  /*06f0*/  LDS R7, [R17+UR4] ;  /* 0x0000000411077984 */ /* 0x001e240008000800 */
[----:B0-----:R-:W-:-:S13]  /*0700*/  ISETP.GT.AND P6, PT, R6, R7, PT ;  /* 0x000000070600720c */ /* 0x001fda0003fc4270 */
[----:B------:R0:W-:Y:S04]  /*0710*/  @P6 STS [R10+UR4], R7 ;  /* 0x000000070a006988 */ /* 0x0001e80008000804 */
[----:B------:R0:W-:Y:S02]  /*0720*/  @P6 STS [R17+UR4], R6 ;  /* 0x0000000611006988 */ /* 0x0001e40008000804 */
.L_x_11:
[----:B------:R-:W-:Y:S05]  /*0730*/  BSYNC.RECONVERGENT B0 ;  /* 0x0000000000007941 */ /* 0x000fea0003800200 */
.L_x_10:
[----:B------:R-:W-:Y:S06]  /*0740*/  BAR.SYNC.DEFER_BLOCKING 0x0 ;  /* 0x0000000000007b1d */ /* 0x000fec0000010000 */
[----:B------:R-:W-:Y:S04]  /*0750*/  BSSY.RECONVERGENT B0, `(.L_x_12) ;  /* 0x0000007000007945 */ /* 0x000fe80003800200 */
[----:B------:R-:W-:Y:S05]  /*0760*/  @!P1 BRA `(.L_x_13) ;  /* 0x0000000000149947 */ /* 0x000fea0003800000 */
[----:B01234-:R-:W-:Y:S04]  /*0770*/  LDS R7, [R10+UR4] ;  /* 0x000000040a077984 */ /* 0x01ffe80008000800 */
[----:B------:R-:W0:Y:S02]  /*0780*/  LDS R6, [R18+UR4] ;  /* 0x0000000412067984 */ /* 0x000e240008000800 */
[----:B0-----:R-:W-:-:S13]  /*0790*/  ISETP.GT.AND P6, PT, R7, R6, PT ;  /* 0x000000060700720c */ /* 0x001fda0003fc4270 */
[----:B------:R0:W-:Y:S04]  /*07a0*/  @P6 STS [R10+UR4], R6 ;  /* 0x000000060a006988 */ /* 0x0001e80008000804 */
[----:B------:R0:W-:Y:S02]  /*07b0*/  @P6 STS [R18+UR4], R7 ;  /* 0x0000000712006988 */ /* 0x0001e40008000804 */
.L_x_13:
[----:B------:R-:W-:Y:S05]  /*07c0*/  BSYNC.RECONVERGENT B0 ;  /* 0x0000000000007941 */ /* 0x000fea0003800200 */
.L_x_12:
        /* <DEDUP_REMOVED lines=8> */
.L_x_15:
[----:B------:R-:W-:Y:S05]  /*0850*/  BSYNC.RECONVERGENT B0 ;  /* 0x0000000000007941 */ /* 0x000fea0003800200 */
.L_x_14:
        /* <DEDUP_REMOVED lines=8> */
.L_x_17:
[----:B------:R-:W-:Y:S05]  /*08e0*/  BSYNC.RECONVERGENT B0 ;  /* 0x0000000000007941 */ /* 0x000fea0003800200 */
.L_x_16:
        /* <DEDUP_REMOVED lines=8> */
.L_x_19:
[----:B------:R-:W-:Y:S05]  /*0970*/  BSYNC.RECONVERGENT B0 ;  /* 0x0000000000007941 */ /* 0x000fea0003800200 */
.L_x_18:
        /* <DEDUP_REMOVED lines=8> */
.L_x_21:
[----:B------:R-:W-:Y:S05]  /*0a00*/  BSYNC.RECONVERGENT B0 ;  /* 0x0000000000007941 */ /* 0x000fea0003800200 */
.L_x_20:
[----:B------:R-:W-:Y:S01]  /*0a10*/  BAR.SYNC.DEFER_BLOCKING 0x0 ;  /* 0x0000000000007b1d */ /* 0x000fe20000010000 */
[----:B01234-:R-:W-:-:S04]  /*0a20*/  IMAD.WIDE.U32 R6, R5, 0x4, R2 ;  /* 0x0000000405067825 */ /* 0x01ffc800078e0002 */
[C---:B------:R-:W-:Y:S02]  /*0a30*/  IMAD.IADD R4, R11.reuse, 0x1, R4 ;  /* 0x000000010b047824 */ /* 0x040fe400078e0204 */
[----:B------:R-:W-:-:S04]  /*0a40*/  IMAD.WIDE.U32 R2, R11, 0x4, R2 ;  /* 0x000000040b027825 */ /* 0x000fc800078e0002 */
[----:B------:R-:W-:-:S05]  /*0a50*/  VIADD R25, R4, 0x200 ;  /* 0x0000020004197836 */ /* 0x000fca0000000000 */
[----:B------:R-:W-:Y:S01]  /*0a60*/  ISETP.GE.AND P6, PT, R25, R0, PT ;  /* 0x000000001900720c */ /* 0x000fe20003fc6270 */
[----:B------:R-:W0:Y:S04]  /*0a70*/  LDS R23, [R10+UR4] ;  /* 0x000000040a177984 */ /* 0x000e280008000800 */
[----:B0-----:R0:W-:Y:S08]  /*0a80*/  STG.E desc[UR8][R6.64], R23 ;  /* 0x0000001706007986 */ /* 0x0011f0000c101908 */
[----:B------:R-:W-:Y:S05]  /*0a90*/  @!P6 BRA `(.L_x_22) ;  /* 0xfffffff80038e947 */ /* 0x000fea000383ffff */
[----:B------:R-:W-:Y:S05]  /*0aa0*/  EXIT ;  /* 0x000000000000794d */ /* 0x000fea0003800000 */
.L_x_1:
[----:B------:R-:W0:Y:S01]  /*0ab0*/  LDC R0, c[0x0][0x388] ;  /* 0x0000e200ff007b82 */ /* 0x000e220000000800 */
[----:B------:R-:W-:-:S06]  /*0ac0*/  USHF.L.U32 UR5, UR5, 0xa, URZ ;  /* 0x0000000a05057899 */ /* 0x000fcc00080006ff */
[----:B0-----:R-:W-:-:S13]  /*0ad0*/  ISETP.LE.AND P0, PT, R0, UR5, PT ;  /* 0x0000000500007c0c */ /* 0x001fda000bf03270 */
[----:B------:R-:W-:Y:S05]  /*0ae0*/  @P0 EXIT ;  /* 0x000000000000094d */ /* 0x000fea0003800000 */
[C---:B-1----:R-:W-:Y:S01]  /*0af0*/  LOP3.LUT R2, R5.reuse, 0x100, RZ, 0x3c, !PT ;  /* 0x0000010005027812 */ /* 0x042fe200078e3cff */
[----:B------:R-:W0:Y:S01]  /*0b00*/  S2UR UR6, SR_CgaCtaId ;  /* 0x00000000000679c3 */ /* 0x000e220000008800 */
[C---:B------:R-:W-:Y:S01]  /*0b10*/  LOP3.LUT R0, R5.reuse, 0x200, RZ, 0x3c, !PT ;  /* 0x0000020005007812 */ /* 0x040fe200078e3cff */
[----:B------:R-:W-:Y:S01]  /*0b20*/  IMAD.U32 R11, RZ, RZ, UR5 ;  /* 0x00000005ff0b7e24 */ /* 0x000fe2000f8e00ff */
[-C--:B------:R-:W-:Y:S01]  /*0b30*/  ISETP.GT.U32.AND P2, PT, R2, R5.reuse, PT ;  /* 0x000000050200720c */ /* 0x080fe20003f44070 */
[----:B------:R-:W-:Y:S01]  /*0b40*/  UMOV UR4, 0x400 ;  /* 0x0000040000047882 */ /* 0x000fe20000000000 */
[----:B------:R-:W-:Y:S01]  /*0b50*/  ISETP.GT.U32.AND P3, PT, R0, R5, PT ;  /* 0x000000050000720c */ /* 0x000fe20003f64070 */
[----:B------:R-:W1:Y:S01]  /*0b60*/  LDCU UR7, c[0x0][0x388] ;  /* 0x00007100ff0777ac */ /* 0x000e620008000800 */
[C---:B------:R-:W-:Y:S01]  /*0b70*/  LOP3.LUT R0, R5.reuse, 0x40, RZ, 0x3c, !PT ;  /* 0x0000004005007812 */ /* 0x040fe200078e3cff */
[----:B------:R-:W2:Y:S01]  /*0b80*/  LDC.64 R2, c[0x0][0x380] ;  /* 0x0000e000ff027b82 */ /* 0x000ea20000000a00 */
[----:B------:R-:W-:-:S02]  /*0b90*/  LOP3.LUT R4, R5, 0x80, RZ, 0x3c, !PT ;  /* 0x0000008005047812 */ /* 0x000fc400078e3cff */
[-C--:B------:R-:W-:Y:S01]  /*0ba0*/  ISETP.GT.U32.AND P0, PT, R0, R5.reuse, PT ;  /* 0x000000050000720c */ /* 0x080fe20003f04070 */
[C---:B------:R-:W-:Y:S01]  /*0bb0*/  IMAD.SHL.U32 R0, R5.reuse, 0x4, RZ ;  /* 0x0000000405007824 */ /* 0x040fe200078e00ff */
[C---:B------:R-:W-:Y:S02]  /*0bc0*/  ISETP.GT.U32.AND P4, PT, R5.reuse, 0x1ff, PT ;  /* 0x000001ff0500780c */ /* 0x040fe40003f84070 */
[C---:B------:R-:W-:Y:S02]  /*0bd0*/  IADD3 R6, PT, PT, -R5.reuse, 0x5ff, RZ ;  /* 0x000005ff05067810 */ /* 0x040fe40007ffe1ff */
[----:B------:R-:W-:Y:S02]  /*0be0*/  ISETP.GT.U32.AND P1, PT, R4, R5, PT ;  /* 0x000000050400720c */ /* 0x000fe40003f24070 */
[C---:B------:R-:W-:Y:S02]  /*0bf0*/  LOP3.LUT R4, R5.reuse, 0x20, RZ, 0x3c, !PT ;  /* 0x0000002005047812 */ /* 0x040fe400078e3cff */
[----:B------:R-:W-:-:S02]  /*0c00*/  LOP3.LUT R12, R5, 0x10, RZ, 0x3c, !PT ;  /* 0x00000010050c7812 */ /* 0x000fc400078e3cff */
[C---:B------:R-:W-:Y:S01]  /*0c10*/  LOP3.LUT R14, R5.reuse, 0x8, RZ, 0x3c, !PT ;  /* 0x00000008050e7812 */ /* 0x040fe200078e3cff */
[----:B0-----:R-:W-:Y:S01]  /*0c20*/  ULEA UR4, UR6, UR4, 0x18 ;  /* 0x0000000406047291 */ /* 0x001fe2000f8ec0ff */
[C---:B------:R-:W-:Y:S02]  /*0c30*/  LOP3.LUT R16, R5.reuse, 0x4, RZ, 0x3c, !PT ;  /* 0x0000000405107812 */ /* 0x040fe400078e3cff */
[C---:B------:R-:W-:Y:S02]  /*0c40*/  LOP3.LUT R18, R5.reuse, 0x2, RZ, 0x3c, !PT ;  /* 0x0000000205127812 */ /* 0x040fe400078e3cff */
[----:B------:R-:W-:Y:S02]  /*0c50*/  LOP3.LUT R20, R5, 0x1, RZ, 0x3c, !PT ;  /* 0x0000000105147812 */ /* 0x000fe400078e3cff */
[----:B------:R-:W-:Y:S02]  /*0c60*/  SEL R13, R6, R5, P4 ;  /* 0x00000005060d7207 */ /* 0x000fe40002000000 */
[----:B------:R-:W-:-:S02]  /*0c70*/  LOP3.LUT R15, R0, 0x800, RZ, 0x3c, !PT ;  /* 0x00000800000f7812 */ /* 0x000fc400078e3cff */
[C---:B------:R-:W-:Y:S02]  /*0c80*/  LOP3.LUT R17, R0.reuse, 0x400, RZ, 0x3c, !PT ;  /* 0x0000040000117812 */ /* 0x040fe400078e3cff */
[C---:B------:R-:W-:Y:S02]  /*0c90*/  LOP3.LUT R19, R0.reuse, 0x200, RZ, 0x3c, !PT ;  /* 0x0000020000137812 */ /* 0x040fe400078e3cff */
[----:B-1----:R-:W-:-:S07]  /*0ca0*/  LOP3.LUT R21, R0, 0x100, RZ, 0x3c, !PT ;  /* 0x0000010000157812 */ /* 0x002fce00078e3cff */
.L_x_43:
[----:B0-2---:R-:W-:-:S04]  /*0cb0*/  IMAD.WIDE.U32 R6, R11, 0x4, R2 ;  /* 0x000000040b067825 */ /* 0x005fc800078e0002 */
[----:B------:R-:W-:-:S06]  /*0cc0*/  IMAD.WIDE.U32 R8, R13, 0x4, R6 ;  /* 0x000000040d087825 */ /* 0x000fcc00078e0006 */
[----:B------:R-:W2:Y:S01]  /*0cd0*/  LDG.E R9, desc[UR8][R8.64] ;  /* 0x0000000808097981 */ /* 0x000ea2000c1e1900 */
[----:B------:R-:W-:Y:S01]  /*0ce0*/  BSSY.RECONVERGENT B0, `(.L_x_23) ;  /* 0x000000b000007945 */ /* 0x000fe20003800200 */
[-C--:B------:R-:W-:Y:S02]  /*0cf0*/  ISETP.GT.U32.AND P6, PT, R4, R5.reuse, PT ;  /* 0x000000050400720c */ /* 0x080fe40003fc4070 */
[----:B------:R-:W-:Y:S01]  /*0d00*/  ISETP.GT.U32.AND P4, PT, R12, R5, PT ;  /* 0x000000050c00720c */ /* 0x000fe20003f84070 */
[----:B--2---:R0:W-:Y:S01]  /*0d10*/  STS [R0+UR4], R9 ;  /* 0x0000000900007988 */ /* 0x0041e20008000804 */
[----:B------:R-:W-:Y:S06]  /*0d20*/  BAR.SYNC.DEFER_BLOCKING 0x0 ;  /* 0x0000000000007b1d */ /* 0x000fec0000010000 */
[----:B------:R-:W-:Y:S05]  /*0d30*/  @!P3 BRA `(.L_x_24) ;  /* 0x000000000014b947 */ /* 0x000fea0003800000 */
[----:B------:R-:W-:Y:S04]  /*0d40*/  LDS R8, [R0+UR4] ;  /* 0x0000000400087984 */ /* 0x000fe80008000800 */
[----:B0-----:R-:W0:Y:S02]  /*0d50*/  LDS R9, [R15+UR4] ;  /* 0x000000040f097984 */ /* 0x001e240008000800 */
[----:B0-----:R-:W-:-:S13]  /*0d60*/  ISETP.GT.AND P5, PT, R8, R9, PT ;  /* 0x000000090800720c */ /* 0x001fda0003fa4270 */
[----:B------:R1:W-:Y:S04]  /*0d70*/  @P5 STS [R0+UR4], R9 ;  /* 0x0000000900005988 */ /* 0x0003e80008000804 */
[----:B------:R1:W-:Y:S02]  /*0d80*/  @P5 STS [R15+UR4], R8 ;  /* 0x000000080f005988 */ /* 0x0003e40008000804 */
.L_x_24:
[----:B------:R-:W-:Y:S05]  /*0d90*/  BSYNC.RECONVERGENT B0 ;  /* 0x0000000000007941 */ /* 0x000fea0003800200 */
.L_x_23:
[----:B------:R-:W-:Y:S06]  /*0da0*/  BAR.SYNC.DEFER_BLOCKING 0x0 ;  /* 0x0000000000007b1d */ /* 0x000fec0000010000 */
[----:B------:R-:W-:Y:S04]  /*0db0*/  BSSY.RECONVERGENT B0, `(.L_x_25) ;  /* 0x0000007000007945 */ /* 0x000fe80003800200 */
[----:B------:R-:W-:Y:S05]  /*0dc0*/  @!P2 BRA `(.L_x_26) ;  /* 0x000000000014a947 */ /* 0x000fea0003800000 */
[----:B-1----:R-:W-:Y:S04]  /*0dd0*/  LDS R8, [R0+UR4] ;  /* 0x0000000400087984 */ /* 0x002fe80008000800 */
[----:B0-----:R-:W0:Y:S02]  /*0de0*/  LDS R9, [R17+UR4] ;  /* 0x0000000411097984 */ /* 0x001e240008000800 */
[----:B0-----:R-:W-:-:S13]  /*0df0*/  ISETP.GT.AND P5, PT, R8, R9, PT ;  /* 0x000000090800720c */ /* 0x001fda0003fa4270 */
[----:B------:R2:W-:Y:S04]  /*0e00*/  @P5 STS [R0+UR4], R9 ;  /* 0x0000000900005988 */ /* 0x0005e80008000804 */
[----:B------:R2:W-:Y:S02]  /*0e10*/  @P5 STS [R17+UR4], R8 ;  /* 0x0000000811005988 */ /* 0x0005e40008000804 */
.L_x_26:
[----:B------:R-:W-:Y:S05]  /*0e20*/  BSYNC.RECONVERGENT B0 ;  /* 0x0000000000007941 */ /* 0x000fea0003800200 */
.L_x_25:
[----:B------:R-:W-:Y:S06]  /*0e30*/  BAR.SYNC.DEFER_BLOCKING 0x0 ;  /* 0x0000000000007b1d */ /* 0x000fec0000010000 */
[----:B------:R-:W-:Y:S04]  /*0e40*/  BSSY.RECONVERGENT B0, `(.L_x_27) ;  /* 0x0000007000007945 */ /* 0x000fe80003800200 */
[----:B------:R-:W-:Y:S05]  /*0e50*/  @!P1 BRA `(.L_x_28) ;  /* 0x0000000000149947 */ /* 0x000fea0003800000 */
[----:B-12---:R-:W-:Y:S04]  /*0e60*/  LDS R8, [R0+UR4] ;  /* 0x0000000400087984 */ /* 0x006fe80008000800 */
[----:B0-----:R-:W0:Y:S02]  /*0e70*/  LDS R9, [R19+UR4] ;  /* 0x0000000413097984 */ /* 0x001e240008000800 */
[----:B0-----:R-:W-:-:S13]  /*0e80*/  ISETP.GT.AND P5, PT, R8, R9, PT ;  /* 0x000000090800720c */ /* 0x001fda0003fa4270 */
[----:B------:R3:W-:Y:S04]  /*0e90*/  @P5 STS [R0+UR4], R9 ;  /* 0x0000000900005988 */ /* 0x0007e80008000804 */
[----:B------:R3:W-:Y:S02]  /*0ea0*/  @P5 STS [R19+UR4], R8 ;  /* 0x0000000813005988 */ /* 0x0007e40008000804 */
.L_x_28:
[----:B------:R-:W-:Y:S05]  /*0eb0*/  BSYNC.RECONVERGENT B0 ;  /* 0x0000000000007941 */ /* 0x000fea0003800200 */
.L_x_27:
[----:B------:R-:W-:Y:S06]  /*0ec0*/  BAR.SYNC.DEFER_BLOCKING 0x0 ;  /* 0x0000000000007b1d */ /* 0x000fec0000010000 */
[----:B------:R-:W-:Y:S04]  /*0ed0*/  BSSY.RECONVERGENT B0, `(.L_x_29) ;  /* 0x0000007000007945 */ /* 0x000fe80003800200 */
[----:B------:R-:W-:Y:S05]  /*0ee0*/  @!P0 BRA `(.L_x_30) ;  /* 0x0000000000148947 */ /* 0x000fea0003800000 */
[----:B-123--:R-:W-:Y:S04]  /*0ef0*/  LDS R8, [R0+UR4] ;  /* 0x0000000400087984 */ /* 0x00efe80008000800 */
[----:B0-----:R-:W0:Y:S02]  /*0f00*/  LDS R9, [R21+UR4] ;  /* 0x0000000415097984 */ /* 0x001e240008000800 */
[----:B0-----:R-:W-:-:S13]  /*0f10*/  ISETP.GT.AND P5, PT, R8, R9, PT ;  /* 0x000000090800720c */ /* 0x001fda0003fa4270 */
[----:B------:R0:W-:Y:S04]  /*0f20*/  @P5 STS [R0+UR4], R9 ;  /* 0x0000000900005988 */ /* 0x0001e80008000804 */
[----:B------:R0:W-:Y:S02]  /*0f30*/  @P5 STS [R21+UR4], R8 ;  /* 0x0000000815005988 */ /* 0x0001e40008000804 */
.L_x_30:
[----:B------:R-:W-:Y:S05]  /*0f40*/  BSYNC.RECONVERGENT B0 ;  /* 0x0000000000007941 */ /* 0x000fea0003800200 */
.L_x_29:
[----:B------:R-:W-:Y:S01]  /*0f50*/  BAR.SYNC.DEFER_BLOCKING 0x0 ;  /* 0x0000000000007b1d */ /* 0x000fe20000010000 */
[----:B------:R-:W-:-:S05]  /*0f60*/  ISETP.GT.U32.AND P5, PT, R14, R5, PT ;  /* 0x000000050e00720c */ /* 0x000fca0003fa4070 */
[----:B------:R-:W-:Y:S04]  /*0f70*/  BSSY.RECONVERGENT B0, `(.L_x_31) ;  /* 0x0000008000007945 */ /* 0x000fe80003800200 */
[----:B------:R-:W-:Y:S05]  /*0f80*/  @!P6 BRA `(.L_x_32) ;  /* 0x000000000018e947 */ /* 0x000fea0003800000 */
[----:B0123--:R-:W-:Y:S01]  /*0f90*/  LEA R9, R4, UR4, 0x2 ;  /* 0x0000000404097c11 */ /* 0x00ffe2000f8e10ff */
[----:B------:R-:W-:Y:S04]  /*0fa0*/  LDS R8, [R0+UR4] ;  /* 0x0000000400087984 */ /* 0x000fe80008000800 */
[----:B------:R-:W0:Y:S02]  /*0fb0*/  LDS R23, [R9] ;  /* 0x0000000009177984 */ /* 0x000e240000000800 */
[----:B0-----:R-:W-:-:S13]  /*0fc0*/  ISETP.GT.AND P6, PT, R8, R23, PT ;  /* 0x000000170800720c */ /* 0x001fda0003fc4270 */
[----:B------:R0:W-:Y:S04]  /*0fd0*/  @P6 STS [R0+UR4], R23 ;  /* 0x0000001700006988 */ /* 0x0001e80008000804 */
[----:B------:R0:W-:Y:S02]  /*0fe0*/  @P6 STS [R9], R8 ;  /* 0x0000000809006388 */ /* 0x0001e40000000800 */
.L_x_32:
[----:B------:R-:W-:Y:S05]  /*0ff0*/  BSYNC.RECONVERGENT B0 ;  /* 0x0000000000007941 */ /* 0x000fea0003800200 */
.L_x_31:
        /* <DEDUP_REMOVED lines=10> */
.L_x_34:
[----:B------:R-:W-:Y:S05]  /*10a0*/  BSYNC.RECONVERGENT B0 ;  /* 0x0000000000007941 */ /* 0x000fea0003800200 */
.L_x_33:
        /* <DEDUP_REMOVED lines=10> */
.L_x_36:
[----:B------:R-:W-:Y:S05]  /*1150*/  BSYNC.RECONVERGENT B0 ;  /* 0x0000000000007941 */ /* 0x000fea0003800200 */
.L_x_35:
[----:B------:R-:W-:Y:S06]  /*1160*/  BAR.SYNC.DEFER_BLOCKING 0x0 ;  /* 0x0000000000007b1d */ /* 0x000fec0000010000 */
        /* <DEDUP_REMOVED lines=8> */
.L_x_38:
[----:B------:R-:W-:Y:S05]  /*11f0*/  BSYNC.RECONVERGENT B0 ;  /* 0x0000000000007941 */ /* 0x000fea0003800200 */
.L_x_37:
        /* <DEDUP_REMOVED lines=9> */
.L_x_40:
[----:B------:R-:W-:Y:S05]  /*1290*/  BSYNC.RECONVERGENT B0 ;  /* 0x0000000000007941 */ /* 0x000fea0003800200 */
.L_x_39:
[----:B------:R-:W-:Y:S01]  /*12a0*/  BAR.SYNC.DEFER_BLOCKING 0x0 ;  /* 0x0000000000007b1d */ /* 0x000fe20000010000 */
[----:B------:R-:W-:Y:S01]  /*12b0*/  ISETP.GT.U32.AND P4, PT, R20, R5, PT ;  /* 0x000000051400720c */ /* 0x000fe20003f84070 */
[----:B----4-:R-:W-:-:S04]  /*12c0*/  IMAD R11, R10, 0x400, R11 ;  /* 0x000004000a0b7824 */ /* 0x010fc800078e020b */
[----:B------:R-:W-:Y:S01]  /*12d0*/  BSSY.RECONVERGENT B0, `(.L_x_41) ;  /* 0x0000009000007945 */ /* 0x000fe20003800200 */
[----:B------:R-:W-:-:S07]  /*12e0*/  ISETP.GE.AND P5, PT, R11, UR7, PT ;  /* 0x000000070b007c0c */ /* 0x000fce000bfa6270 */
[----:B------:R-:W-:Y:S06]  /*12f0*/  @!P4 BRA `(.L_x_42) ;  /* 0x000000000018c947 */ /* 0x000fec0003800000 */
[----:B0123--:R-:W-:Y:S01]  /*1300*/  LEA R9, R20, UR4, 0x2 ;  /* 0x0000000414097c11 */ /* 0x00ffe2000f8e10ff */
[----:B------:R-:W-:Y:S04]  /*1310*/  LDS R8, [R0+UR4] ;  /* 0x0000000400087984 */ /* 0x000fe80008000800 */
[----:B------:R-:W0:Y:S02]  /*1320*/  LDS R23, [R9] ;  /* 0x0000000009177984 */ /* 0x000e240000000800 */
[----:B0-----:R-:W-:-:S13]  /*1330*/  ISETP.GT.AND P4, PT, R8, R23, PT ;  /* 0x000000170800720c */ /* 0x001fda0003f84270 */
[----:B------:R4:W-:Y:S04]  /*1340*/  @P4 STS [R0+UR4], R23 ;  /* 0x0000001700004988 */ /* 0x0009e80008000804 */
[----:B------:R4:W-:Y:S02]  /*1350*/  @P4 STS [R9], R8 ;  /* 0x0000000809004388 */ /* 0x0009e40000000800 */
.L_x_42:
[----:B------:R-:W-:Y:S05]  /*1360*/  BSYNC.RECONVERGENT B0 ;  /* 0x0000000000007941 */ /* 0x000fea0003800200 */
.L_x_41:
[----:B------:R-:W-:Y:S01]  /*1370*/  BAR.SYNC.DEFER_BLOCKING 0x0 ;  /* 0x0000000000007b1d */ /* 0x000fe20000010000 */
[----:B------:R-:W-:-:S05]  /*1380*/  IMAD.WIDE.U32 R6, R5, 0x4, R6 ;  /* 0x0000000405067825 */ /* 0x000fca00078e0006 */
[----:B01234-:R-:W0:Y:S04]  /*1390*/  LDS R9, [R0+UR4] ;  /* 0x0000000400097984 */ /* 0x01fe280008000800 */
[----:B0-----:R0:W-:Y:S01]  /*13a0*/  STG.E desc[UR8][R6.64], R9 ;  /* 0x0000000906007986 */ /* 0x0011e2000c101908 */
[----:B------:R-:W-:Y:S05]  /*13b0*/  @!P5 BRA `(.L_x_43) ;  /* 0xfffffff8003cd947 */ /* 0x000fea000383ffff */
[----:B------:R-:W-:Y:S05]  /*13c0*/  EXIT ;  /* 0x000000000000794d */ /* 0x000fea0003800000 */
.L_x_44:
        /* <DEDUP_REMOVED lines=11> */
.L_x_51:


//--------------------- .text._Z18oddEvenSortingStepPiiii --------------------------
	.section	.text._Z18oddEvenSortingStepPiiii,"ax",@progbits
	.align	128
        .global         _Z18oddEvenSortingStepPiiii
        .type           _Z18oddEvenSortingStepPiiii,@function
        .size           _Z18oddEvenSortingStepPiiii,(.L_x_52 - _Z18oddEvenSortingStepPiiii)
        .other          _Z18oddEvenSortingStepPiiii,@"STO_CUDA_ENTRY STV_DEFAULT"
_Z18oddEvenSortingStepPiiii:
.text._Z18oddEvenSortingStepPiiii:
[----:B------:R-:W-:Y:S01]  /*0000*/  LDC R1, c[0x0][0x37c] ;  /* 0x0000df00ff017b82 */ /* 0x000fe20000000800 */
[----:B------:R-:W0:Y:S01]  /*0010*/  S2R R0, SR_CTAID.X ;  /* 0x0000000000007919 */ /* 0x000e220000002500 */
[----:B------:R-:W0:Y:S01]  /*0020*/  LDCU UR5, c[0x0][0x360] ;  /* 0x00006c00ff0577ac */ /* 0x000e220008000800 */
[----:B------:R-:W0:Y:S01]  /*0030*/  S2R R3, SR_TID.X ;  /* 0x0000000000037919 */ /* 0x000e220000002100 */
[----:B------:R-:W1:Y:S01]  /*0040*/  LDCU UR4, c[0x0][0x390] ;  /* 0x00007200ff0477ac */ /* 0x000e620008000800 */
[----:B------:R-:W2:Y:S01]  /*0050*/  LDCU UR6, c[0x0][0x38c] ;  /* 0x00007180ff0677ac */ /* 0x000ea20008000800 */
[----:B0-----:R-:W-:-:S04]  /*0060*/  IMAD R0, R0, UR5, R3 ;  /* 0x0000000500007c24 */ /* 0x001fc8000f8e0203 */
[----:B-1----:R-:W-:-:S05]  /*0070*/  IMAD R0, R0, UR4, RZ ;  /* 0x0000000400007c24 */ /* 0x002fca000f8e02ff */
[----:B--2---:R-:W-:-:S13]  /*0080*/  ISETP.GE.AND P0, PT, R0, UR6, PT ;  /* 0x0000000600007c0c */ /* 0x004fda000bf06270 */
[----:B------:R-:W-:Y:S05]  /*0090*/  @P0 EXIT ;  /* 0x000000000000094d */ /* 0x000fea0003800000 */
[----:B------:R-:W0:Y:S01]  /*00a0*/  LDCU UR9, c[0x0][0x388] ;  /* 0x00007100ff0977ac */ /* 0x000e220008000800 */
[----:B------:R-:W1:Y:S01]  /*00b0*/  LDCU.64 UR10, c[0x0][0x380] ;  /* 0x00007000ff0a77ac */ /* 0x000e620008000a00 */
[----:B------:R-:W2:Y:S01]  /*00c0*/  LDCU UR6, c[0x0][0x370] ;  /* 0x00006e00ff0677ac */ /* 0x000ea20008000800 */
[----:B------:R-:W3:Y:S01]  /*00d0*/  LDCU.64 UR12, c[0x0][0x358] ;  /* 0x00006b00ff0c77ac */ /* 0x000ee20008000a00 */
[----:B0-----:R-:W-:Y:S02]  /*00e0*/  ULEA.HI UR4, UR9, UR9, URZ, 0x1 ;  /* 0x0000000909047291 */ /* 0x001fe4000f8f08ff */
[----:B-1----:R-:W-:Y:S02]  /*00f0*/  UIADD3 UR7, UP0, UPT, UR10, 0x4, URZ ;  /* 0x000000040a077890 */ /* 0x002fe4000ff1e0ff */
[----:B------:R-:W-:Y:S02]  /*0100*/  ULOP3.LUT UR4, UR4, 0xfffffffe, URZ, 0xc0, !UPT ;  /* 0xfffffffe04047892 */ /* 0x000fe4000f8ec0ff */
[----:B------:R-:W-:-:S02]  /*0110*/  UIADD3.X UR8, UPT, UPT, URZ, UR11, URZ, UP0, !UPT ;  /* 0x0000000bff087290 */ /* 0x000fc400087fe4ff */
[----:B--2---:R-:W-:Y:S02]  /*0120*/  UIMAD UR5, UR5, UR6, URZ ;  /* 0x00000006050572a4 */ /* 0x004fe4000f8e02ff */
[----:B---3--:R-:W-:-:S12]  /*0130*/  UIADD3 UR4, UPT, UPT, -UR4, UR9, URZ ;  /* 0x0000000904047290 */ /* 0x008fd8000fffe1ff */
.L_x_48:
[----:B------:R-:W0:Y:S01]  /*0140*/  LDC R5, c[0x0][0x390] ;  /* 0x0000e400ff057b82 */ /* 0x000e220000000800 */
[----:B------:R-:W0:Y:S01]  /*0150*/  LDCU UR6, c[0x0][0x38c] ;  /* 0x00007180ff0677ac */ /* 0x000e220008000800 */
[----:B------:R-:W-:Y:S01]  /*0160*/  VIADD R2, R0, UR4 ;  /* 0x0000000400027c36 */ /* 0x000fe20008000000 */
[----:B------:R-:W-:Y:S04]  /*0170*/  BSSY.RECONVERGENT B0, `(.L_x_45) ;  /* 0x0000014000007945 */ /* 0x000fe80003800200 */
[----:B------:R-:W-:Y:S02]  /*0180*/  IADD3 R3, PT, PT, R2, 0x1, RZ ;  /* 0x0000000102037810 */ /* 0x000fe40007ffe0ff */
[----:B0-----:R-:W-:Y:S01]  /*0190*/  VIADDMNMX R6, R0, R5, UR6, PT ;  /* 0x0000000600067e46 */ /* 0x001fe2000b800105 */
[----:B------:R-:W-:-:S03]  /*01a0*/  IMAD R0, R5, UR5, R0 ;  /* 0x0000000505007c24 */ /* 0x000fc6000f8e0200 */
[----:B------:R-:W-:Y:S02]  /*01b0*/  ISETP.GE.AND P1, PT, R3, R6, PT ;  /* 0x000000060300720c */ /* 0x000fe40003f26270 */
[----:B------:R-:W-:-:S11]  /*01c0*/  ISETP.GE.AND P0, PT, R0, UR6, PT ;  /* 0x0000000600007c0c */ /* 0x000fd6000bf06270 */
[----:B------:R-:W-:Y:S05]  /*01d0*/  @P1 BRA `(.L_x_46) ;  /* 0x0000000000341947 */ /* 0x000fea0003800000 */
[----:B------:R-:W-:-:S07]  /*01e0*/  IMAD.MOV.U32 R5, RZ, RZ, R2 ;  /* 0x000000ffff057224 */ /* 0x000fce00078e0002 */
.L_x_47:
[----:B------:R-:W-:Y:S01]  /*01f0*/  MOV R2, UR7 ;  /* 0x0000000700027c02 */ /* 0x000fe20008000f00 */
[----:B------:R-:W-:-:S04]  /*0200*/  IMAD.U32 R3, RZ, RZ, UR8 ;  /* 0x00000008ff037e24 */ /* 0x000fc8000f8e00ff */
[----:B------:R-:W-:-:S05]  /*0210*/  IMAD.WIDE R2, R5, 0x4, R2 ;  /* 0x0000000405027825 */ /* 0x000fca00078e0202 */
[----:B------:R-:W2:Y:S04]  /*0220*/  LDG.E R7, desc[UR12][R2.64+-0x4] ;  /* 0xfffffc0c02077981 */ /* 0x000ea8000c1e1900 */
[----:B------:R-:W2:Y:S01]  /*0230*/  LDG.E R8, desc[UR12][R2.64] ;  /* 0x0000000c02087981 */ /* 0x000ea2000c1e1900 */
[C---:B------:R-:W-:Y:S01]  /*0240*/  IADD3 R4, PT, PT, R5.reuse, 0x3, RZ ;  /* 0x0000000305047810 */ /* 0x040fe20007ffe0ff */
[----:B------:R-:W-:Y:S01]  /*0250*/  VIADD R5, R5, 0x2 ;  /* 0x0000000205057836 */ /* 0x000fe20000000000 */
[----:B--2---:R-:W-:-:S13]  /*0260*/  ISETP.GT.AND P1, PT, R7, R8, PT ;  /* 0x000000080700720c */ /* 0x004fda0003f24270 */
[----:B------:R0:W-:Y:S04]  /*0270*/  @P1 STG.E desc[UR12][R2.64+-0x4], R8 ;  /* 0xfffffc0802001986 */ /* 0x0001e8000c10190c */
[----:B------:R0:W-:Y:S01]  /*0280*/  @P1 STG.E desc[UR12][R2.64], R7 ;  /* 0x0000000702001986 */ /* 0x0001e2000c10190c */
[----:B------:R-:W-:-:S13]  /*0290*/  ISETP.GE.AND P1, PT, R4, R6, PT ;  /* 0x000000060400720c */ /* 0x000fda0003f26270 */
[----:B0-----:R-:W-:Y:S05]  /*02a0*/  @!P1 BRA `(.L_x_47) ;  /* 0xfffffffc00d09947 */ /* 0x001fea000383ffff */
.L_x_46:
[----:B------:R-:W-:Y:S05]  /*02b0*/  BSYNC.RECONVERGENT B0 ;  /* 0x0000000000007941 */ /* 0x000fea0003800200 */
.L_x_45:
[----:B------:R-:W-:Y:S05]  /*02c0*/  @!P0 BRA `(.L_x_48) ;  /* 0xfffffffc009c8947 */ /* 0x000fea000383ffff */
[----:B------:R-:W-:Y:S05]  /*02d0*/  EXIT ;  /* 0x000000000000794d */ /* 0x000fea0003800000 */
.L_x_49:
        /* <DEDUP_REMOVED lines=10> */
.L_x_52:


//--------------------- .nv.shared.reserved.0     --------------------------
	.section	.nv.shared.reserved.0,"aw",@nobits
	.weak		__nv_reservedSMEM_offset_0_alias
	.size		__nv_reservedSMEM_offset_0_alias, 0, 64
	.other		__nv_reservedSMEM_offset_0_alias,@"STO_CUDA_RESERVED_SHARED STV_DEFAULT"
__nv_reservedSMEM_offset_0_alias:
	.zero		0
	.zero		64


//--------------------- .nv.global                --------------------------
	.section	.nv.global,"aw",@nobits
.nv.global:
	.type		_ZN34_INTERNAL_52117523_4_k_cu_1806ed9e6thrust24THRUST_300001_SM_1000_NS3seqE,@object
	.size		_ZN34_INTERNAL_52117523_4_k_cu_1806ed9e6thrust24THRUST_300001_SM_1000_NS3seqE,(_ZN34_INTERNAL_52117523_4_k_cu_1806ed9e4cuda3std3__48in_placeE - _ZN34_INTERNAL_52117523_4_k_cu_1806ed9e6thrust24THRUST_300001_SM_1000_NS3seqE)
_ZN34_INTERNAL_52117523_4_k_cu_1806ed9e6thrust24THRUST_300001_SM_1000_NS3seqE:
	.zero		1
	.type		_ZN34_INTERNAL_52117523_4_k_cu_1806ed9e4cuda3std3__48in_placeE,@object
	.size		_ZN34_INTERNAL_52117523_4_k_cu_1806ed9e4cuda3std3__48in_placeE,(_ZN34_INTERNAL_52117523_4_k_cu_1806ed9e4cuda3std6ranges3__45__cpo4sizeE - _ZN34_INTERNAL_52117523_4_k_cu_1806ed9e4cuda3std3__48in_placeE)
_ZN34_INTERNAL_52117523_4_k_cu_1806ed9e4cuda3std3__48in_placeE:
	.zero		1
	.type		_ZN34_INTERNAL_52117523_4_k_cu_1806ed9e4cuda3std6ranges3__45__cpo4sizeE,@object
	.size		_ZN34_INTERNAL_52117523_4_k_cu_1806ed9e4cuda3std6ranges3__45__cpo4sizeE,(_ZN34_INTERNAL_52117523_4_k_cu_1806ed9e6thrust24THRUST_300001_SM_1000_NS12placeholders2_3E - _ZN34_INTERNAL_52117523_4_k_cu_1806ed9e4cuda3std6ranges3__45__cpo4sizeE)
_ZN34_INTERNAL_52117523_4_k_cu_1806ed9e4cuda3std6ranges3__45__cpo4sizeE:
	.zero		1
	.type		_ZN34_INTERNAL_52117523_4_k_cu_1806ed9e6thrust24THRUST_300001_SM_1000_NS12placeholders2_3E,@object
	.size		_ZN34_INTERNAL_52117523_4_k_cu_1806ed9e6thrust24THRUST_300001_SM_1000_NS12placeholders2_3E,(_ZN34_INTERNAL_52117523_4_k_cu_1806ed9e4cuda3std3__45__cpo6cbeginE - _ZN34_INTERNAL_52117523_4_k_cu_1806ed9e6thrust24THRUST_300001_SM_1000_NS12placeholders2_3E)
_ZN34_INTERNAL_52117523_4_k_cu_1806ed9e6thrust24THRUST_300001_SM_1000_NS12placeholders2_3E:
	.zero		1
	.type		_ZN34_INTERNAL_52117523_4_k_cu_1806ed9e4cuda3std3__45__cpo6cbeginE,@object
	.size		_ZN34_INTERNAL_52117523_4_k_cu_1806ed9e4cuda3std3__45__cpo6cbeginE,(_ZN34_INTERNAL_52117523_4_k_cu_1806ed9e4cuda3std6ranges3__45__cpo6cbeginE - _ZN34_INTERNAL_52117523_4_k_cu_1806ed9e4cuda3std3__45__cpo6cbeginE)
_ZN34_INTERNAL_52117523_4_k_cu_1806ed9e4cuda3std3__45__cpo6cbeginE:
	.zero		1
	.type		_ZN34_INTERNAL_52117523_4_k_cu_1806ed9e4cuda3std6ranges3__45__cpo6cbeginE,@object
	.size		_ZN34_INTERNAL_52117523_4_k_cu_1806ed9e4cuda3std6ranges3__45__cpo6cbeginE,(_ZN34_INTERNAL_52117523_4_k_cu_1806ed9e6thrust24THRUST_300001_SM_1000_NS12placeholders2_7E - _ZN34_INTERNAL_52117523_4_k_cu_1806ed9e4cuda3std6ranges3__45__cpo6cbeginE)
_ZN34_INTERNAL_52117523_4_k_cu_1806ed9e4cuda3std6ranges3__45__cpo6cbeginE:
	.zero		1
	.type		_ZN34_INTERNAL_52117523_4_k_cu_1806ed9e6thrust24THRUST_300001_SM_1000_NS12placeholders2_7E,@object
	.size		_ZN34_INTERNAL_52117523_4_k_cu_1806ed9e6thrust24THRUST_300001_SM_1000_NS12placeholders2_7E,(_ZN34_INTERNAL_52117523_4_k_cu_1806ed9e4cuda3std3__45__cpo7crbeginE - _ZN34_INTERNAL_52117523_4_k_cu_1806ed9e6thrust24THRUST_300001_SM_1000_NS12placeholders2_7E)
_ZN34_INTERNAL_52117523_4_k_cu_1806ed9e6thrust24THRUST_300001_SM_1000_NS12placeholders2_7E:
	.zero		1
	.type		_ZN34_INTERNAL_52117523_4_k_cu_1806ed9e4cuda3std3__45__cpo7crbeginE,@object
	.size		_ZN34_INTERNAL_52117523_4_k_cu_1806ed9e4cuda3std3__45__cpo7crbeginE,(_ZN34_INTERNAL_52117523_4_k_cu_1806ed9e4cuda3std6ranges3__45__cpo4nextE - _ZN34_INTERNAL_52117523_4_k_cu_1806ed9e4cuda3std3__45__cpo7crbeginE)
_ZN34_INTERNAL_52117523_4_k_cu_1806ed9e4cuda3std3__45__cpo7crbeginE:
	.zero		1
	.type		_ZN34_INTERNAL_52117523_4_k_cu_1806ed9e4cuda3std6ranges3__45__cpo4nextE,@object
	.size		_ZN34_INTERNAL_52117523_4_k_cu_1806ed9e4cuda3std6ranges3__45__cpo4nextE,(_ZN34_INTERNAL_52117523_4_k_cu_1806ed9e4cuda3std6ranges3__45__cpo4swapE - _ZN34_INTERNAL_52117523_4_k_cu_1806ed9e4cuda3std6ranges3__45__cpo4nextE)
_ZN34_INTERNAL_52117523_4_k_cu_1806ed9e4cuda3std6ranges3__45__cpo4nextE:
	.zero		1
	.type		_ZN34_INTERNAL_52117523_4_k_cu_1806ed9e4cuda3std6ranges3__45__cpo4swapE,@object
	.size		_ZN34_INTERNAL_52117523_4_k_cu_1806ed9e4cuda3std6ranges3__45__cpo4swapE,(_ZN34_INTERNAL_52117523_4_k_cu_1806ed9e6thrust24THRUST_300001_SM_1000_NS8cuda_cub10par_nosyncE - _ZN34_INTERNAL_52117523_4_k_cu_1806ed9e4cuda3std6ranges3__45__cpo4swapE)
_ZN34_INTERNAL_52117523_4_k_cu_1806ed9e4cuda3std6ranges3__45__cpo4swapE:
	.zero		1
	.type		_ZN34_INTERNAL_52117523_4_k_cu_1806ed9e6thrust24THRUST_300001_SM_1000_NS8cuda_cub10par_nosyncE,@object
	.size		_ZN34_INTERNAL_52117523_4_k_cu_1806ed9e6thrust24THRUST_300001_SM_1000_NS8cuda_cub10par_nosyncE,(_ZN34_INTERNAL_52117523_4_k_cu_1806ed9e6thrust24THRUST_300001_SM_1000_NS12placeholders2_9E - _ZN34_INTERNAL_52117523_4_k_cu_1806ed9e6thrust24THRUST_300001_SM_1000_NS8cuda_cub10par_nosyncE)
_ZN34_INTERNAL_52117523_4_k_cu_1806ed9e6thrust24THRUST_300001_SM_1000_NS8cuda_cub10par_nosyncE:
	.zero		1
	.type		_ZN34_INTERNAL_52117523_4_k_cu_1806ed9e6thrust24THRUST_300001_SM_1000_NS12placeholders2_9E,@object
	.size		_ZN34_INTERNAL_52117523_4_k_cu_1806ed9e6thrust24THRUST_300001_SM_1000_NS12placeholders2_9E,(_ZN34_INTERNAL_52117523_4_k_cu_1806ed9e4cuda3std3__436_GLOBAL__N__52117523_4_k_cu_1806ed9e6ignoreE - _ZN34_INTERNAL_52117523_4_k_cu_1806ed9e6thrust24THRUST_300001_SM_1000_NS12placeholders2_9E)
_ZN34_INTERNAL_52117523_4_k_cu_1806ed9e6thrust24THRUST_300001_SM_1000_NS12placeholders2_9E:
	.zero		1
	.type		_ZN34_INTERNAL_52117523_4_k_cu_1806ed9e4cuda3std3__436_GLOBAL__N__52117523_4_k_cu_1806ed9e6ignoreE,@object
	.size		_ZN34_INTERNAL_52117523_4_k_cu_1806ed9e4cuda3std3__436_GLOBAL__N__52117523_4_k_cu_1806ed9e6ignoreE,(_ZN34_INTERNAL_52117523_4_k_cu_1806ed9e4cuda3std6ranges3__45__cpo4dataE - _ZN34_INTERNAL_52117523_4_k_cu_1806ed9e4cuda3std3__436_GLOBAL__N__52117523_4_k_cu_1806ed9e6ignoreE)
_ZN34_INTERNAL_52117523_4_k_cu_1806ed9e4cuda3std3__436_GLOBAL__N__52117523_4_k_cu_1806ed9e6ignoreE:
	.zero		1
	.type		_ZN34_INTERNAL_52117523_4_k_cu_1806ed9e4cuda3std6ranges3__45__cpo4dataE,@object
	.size		_ZN34_INTERNAL_52117523_4_k_cu_1806ed9e4cuda3std6ranges3__45__cpo4dataE,(_ZN34_INTERNAL_52117523_4_k_cu_1806ed9e6thrust24THRUST_300001_SM_1000_NS12placeholders2_1E - _ZN34_INTERNAL_52117523_4_k_cu_1806ed9e4cuda3std6ranges3__45__cpo4dataE)
_ZN34_INTERNAL_52117523_4_k_cu_1806ed9e4cuda3std6ranges3__45__cpo4dataE:
	.zero		1
	.type		_ZN34_INTERNAL_52117523_4_k_cu_1806ed9e6thrust24THRUST_300001_SM_1000_NS12placeholders2_1E,@object
	.size		_ZN34_INTERNAL_52117523_4_k_cu_1806ed9e6thrust24THRUST_300001_SM_1000_NS12placeholders2_1E,(_ZN34_INTERNAL_52117523_4_k_cu_1806ed9e4cuda3std3__45__cpo5beginE - _ZN34_INTERNAL_52117523_4_k_cu_1806ed9e6thrust24THRUST_300001_SM_1000_NS12placeholders2_1E)
_ZN34_INTERNAL_52117523_4_k_cu_1806ed9e6thrust24THRUST_300001_SM_1000_NS12placeholders2_1E:
	.zero		1
	.type		_ZN34_INTERNAL_52117523_4_k_cu_1806ed9e4cuda3std3__45__cpo5beginE,@object
	.size		_ZN34_INTERNAL_52117523_4_k_cu_1806ed9e4cuda3std3__45__cpo5beginE,(_ZN34_INTERNAL_52117523_4_k_cu_1806ed9e4cuda3std6ranges3__45__cpo5beginE - _ZN34_INTERNAL_52117523_4_k_cu_1806ed9e4cuda3std3__45__cpo5beginE)
_ZN34_INTERNAL_52117523_4_k_cu_1806ed9e4cuda3std3__45__cpo5beginE:
	.zero		1
	.type		_ZN34_INTERNAL_52117523_4_k_cu_1806ed9e4cuda3std6ranges3__45__cpo5beginE,@object
	.size		_ZN34_INTERNAL_52117523_4_k_cu_1806ed9e4cuda3std6ranges3__45__cpo5beginE,(_ZN34_INTERNAL_52117523_4_k_cu_1806ed9e6thrust24THRUST_300001_SM_1000_NS12placeholders2_5E - _ZN34_INTERNAL_52117523_4_k_cu_1806ed9e4cuda3std6ranges3__45__cpo5beginE)
_ZN34_INTERNAL_52117523_4_k_cu_1806ed9e4cuda3std6ranges3__45__cpo5beginE:
	.zero		1
	.type		_ZN34_INTERNAL_52117523_4_k_cu_1806ed9e6thrust24THRUST_300001_SM_1000_NS12placeholders2_5E,@object
	.size		_ZN34_INTERNAL_52117523_4_k_cu_1806ed9e6thrust24THRUST_300001_SM_1000_NS12placeholders2_5E,(_ZN34_INTERNAL_52117523_4_k_cu_1806ed9e4cuda3std3__45__cpo6rbeginE - _ZN34_INTERNAL_52117523_4_k_cu_1806ed9e6thrust24THRUST_300001_SM_1000_NS12placeholders2_5E)
_ZN34_INTERNAL_52117523_4_k_cu_1806ed9e6thrust24THRUST_300001_SM_1000_NS12placeholders2_5E:
	.zero		1
	.type		_ZN34_INTERNAL_52117523_4_k_cu_1806ed9e4cuda3std3__45__cpo6rbeginE,@object
	.size		_ZN34_INTERNAL_52117523_4_k_cu_1806ed9e4cuda3std3__45__cpo6rbeginE,(_ZN34_INTERNAL_52117523_4_k_cu_1806ed9e4cuda3std6ranges3__45__cpo7advanceE - _ZN34_INTERNAL_52117523_4_k_cu_1806ed9e4cuda3std3__45__cpo6rbeginE)
_ZN34_INTERNAL_52117523_4_k_cu_1806ed9e4cuda3std3__45__cpo6rbeginE:
	.zero		1
	.type		_ZN34_INTERNAL_52117523_4_k_cu_1806ed9e4cuda3std6ranges3__45__cpo7advanceE,@object
	.size		_ZN34_INTERNAL_52117523_4_k_cu_1806ed9e4cuda3std6ranges3__45__cpo7advanceE,(_ZN34_INTERNAL_52117523_4_k_cu_1806ed9e4cuda3std3__47nulloptE - _ZN34_INTERNAL_52117523_4_k_cu_1806ed9e4cuda3std6ranges3__45__cpo7advanceE)
_ZN34_INTERNAL_52117523_4_k_cu_1806ed9e4cuda3std6ranges3__45__cpo7advanceE:
	.zero		1
	.type		_ZN34_INTERNAL_52117523_4_k_cu_1806ed9e4cuda3std3__47nulloptE,@object
	.size		_ZN34_INTERNAL_52117523_4_k_cu_1806ed9e4cuda3std3__47nulloptE,(_ZN34_INTERNAL_52117523_4_k_cu_1806ed9e4cuda3std6ranges3__45__cpo8distanceE - _ZN34_INTERNAL_52117523_4_k_cu_1806ed9e4cuda3std3__47nulloptE)
_ZN34_INTERNAL_52117523_4_k_cu_1806ed9e4cuda3std3__47nulloptE:
	.zero		1
	.type		_ZN34_INTERNAL_52117523_4_k_cu_1806ed9e4cuda3std6ranges3__45__cpo8distanceE,@object
	.size		_ZN34_INTERNAL_52117523_4_k_cu_1806ed9e4cuda3std6ranges3__45__cpo8distanceE,(_ZN34_INTERNAL_52117523_4_k_cu_1806ed9e6thrust24THRUST_300001_SM_1000_NS12placeholders3_10E - _ZN34_INTERNAL_52117523_4_k_cu_1806ed9e4cuda3std6ranges3__45__cpo8distanceE)
_ZN34_INTERNAL_52117523_4_k_cu_1806ed9e4cuda3std6ranges3__45__cpo8distanceE:
	.zero		1
	.type		_ZN34_INTERNAL_52117523_4_k_cu_1806ed9e6thrust24THRUST_300001_SM_1000_NS12placeholders3_10E,@object
	.size		_ZN34_INTERNAL_52117523_4_k_cu_1806ed9e6thrust24THRUST_300001_SM_1000_NS12placeholders3_10E,(_ZN34_INTERNAL_52117523_4_k_cu_1806ed9e4cuda3std3__419piecewise_constructE - _ZN34_INTERNAL_52117523_4_k_cu_1806ed9e6thrust24THRUST_300001_SM_1000_NS12placeholders3_10E)
_ZN34_INTERNAL_52117523_4_k_cu_1806ed9e6thrust24THRUST_300001_SM_1000_NS12placeholders3_10E:
	.zero		1
	.type		_ZN34_INTERNAL_52117523_4_k_cu_1806ed9e4cuda3std3__419piecewise_constructE,@object
	.size		_ZN34_INTERNAL_52117523_4_k_cu_1806ed9e4cuda3std3__419piecewise_constructE,(_ZN34_INTERNAL_52117523_4_k_cu_1806ed9e4cuda3std6ranges3__45__cpo5cdataE - _ZN34_INTERNAL_52117523_4_k_cu_1806ed9e4cuda3std3__419piecewise_constructE)
_ZN34_INTERNAL_52117523_4_k_cu_1806ed9e4cuda3std3__419piecewise_constructE:
	.zero		1
	.type		_ZN34_INTERNAL_52117523_4_k_cu_1806ed9e4cuda3std6ranges3__45__cpo5cdataE,@object
	.size		_ZN34_INTERNAL_52117523_4_k_cu_1806ed9e4cuda3std6ranges3__45__cpo5cdataE,(_ZN34_INTERNAL_52117523_4_k_cu_1806ed9e6thrust24THRUST_300001_SM_1000_NS12placeholders2_2E - _ZN34_INTERNAL_52117523_4_k_cu_1806ed9e4cuda3std6ranges3__45__cpo5cdataE)
_ZN34_INTERNAL_52117523_4_k_cu_1806ed9e4cuda3std6ranges3__45__cpo5cdataE:
	.zero		1
	.type		_ZN34_INTERNAL_52117523_4_k_cu_1806ed9e6thrust24THRUST_300001_SM_1000_NS12placeholders2_2E,@object
	.size		_ZN34_INTERNAL_52117523_4_k_cu_1806ed9e6thrust24THRUST_300001_SM_1000_NS12placeholders2_2E,(_ZN34_INTERNAL_52117523_4_k_cu_1806ed9e4cuda3std3__45__cpo3endE - _ZN34_INTERNAL_52117523_4_k_cu_1806ed9e6thrust24THRUST_300001_SM_1000_NS12placeholders2_2E)
_ZN34_INTERNAL_52117523_4_k_cu_1806ed9e6thrust24THRUST_300001_SM_1000_NS12placeholders2_2E:
	.zero		1
	.type		_ZN34_INTERNAL_52117523_4_k_cu_1806ed9e4cuda3std3__45__cpo3endE,@object
	.size		_ZN34_INTERNAL_52117523_4_k_cu_1806ed9e4cuda3std3__45__cpo3endE,(_ZN34_INTERNAL_52117523_4_k_cu_1806ed9e4cuda3std6ranges3__45__cpo3endE - _ZN34_INTERNAL_52117523_4_k_cu_1806ed9e4cuda3std3__45__cpo3endE)
_ZN34_INTERNAL_52117523_4_k_cu_1806ed9e4cuda3std3__45__cpo3endE:
	.zero		1
	.type		_ZN34_INTERNAL_52117523_4_k_cu_1806ed9e4cuda3std6ranges3__45__cpo3endE,@object
	.size		_ZN34_INTERNAL_52117523_4_k_cu_1806ed9e4cuda3std6ranges3__45__cpo3endE,(_ZN34_INTERNAL_52117523_4_k_cu_1806ed9e6thrust24THRUST_300001_SM_1000_NS12placeholders2_6E - _ZN34_INTERNAL_52117523_4_k_cu_1806ed9e4cuda3std6ranges3__45__cpo3endE)
_ZN34_INTERNAL_52117523_4_k_cu_1806ed9e4cuda3std6ranges3__45__cpo3endE:
	.zero		1
	.type		_ZN34_INTERNAL_52117523_4_k_cu_1806ed9e6thrust24THRUST_300001_SM_1000_NS12placeholders2_6E,@object
	.size		_ZN34_INTERNAL_52117523_4_k_cu_1806ed9e6thrust24THRUST_300001_SM_1000_NS12placeholders2_6E,(_ZN34_INTERNAL_52117523_4_k_cu_1806ed9e4cuda3std3__45__cpo4rendE - _ZN34_INTERNAL_52117523_4_k_cu_1806ed9e6thrust24THRUST_300001_SM_1000_NS12placeholders2_6E)
_ZN34_INTERNAL_52117523_4_k_cu_1806ed9e6thrust24THRUST_300001_SM_1000_NS12placeholders2_6E:
	.zero		1
	.type		_ZN34_INTERNAL_52117523_4_k_cu_1806ed9e4cuda3std3__45__cpo4rendE,@object
	.size		_ZN34_INTERNAL_52117523_4_k_cu_1806ed9e4cuda3std3__45__cpo4rendE,(_ZN34_INTERNAL_52117523_4_k_cu_1806ed9e4cuda3std6ranges3__45__cpo9iter_swapE - _ZN34_INTERNAL_52117523_4_k_cu_1806ed9e4cuda3std3__45__cpo4rendE)
_ZN34_INTERNAL_52117523_4_k_cu_1806ed9e4cuda3std3__45__cpo4rendE:
	.zero		1
	.type		_ZN34_INTERNAL_52117523_4_k_cu_1806ed9e4cuda3std6ranges3__45__cpo9iter_swapE,@object
	.size		_ZN34_INTERNAL_52117523_4_k_cu_1806ed9e4cuda3std6ranges3__45__cpo9iter_swapE,(_ZN34_INTERNAL_52117523_4_k_cu_1806ed9e4cuda3std3__48unexpectE - _ZN34_INTERNAL_52117523_4_k_cu_1806ed9e4cuda3std6ranges3__45__cpo9iter_swapE)
_ZN34_INTERNAL_52117523_4_k_cu_1806ed9e4cuda3std6ranges3__45__cpo9iter_swapE:
	.zero		1
	.type		_ZN34_INTERNAL_52117523_4_k_cu_1806ed9e4cuda3std3__48unexpectE,@object
	.size		_ZN34_INTERNAL_52117523_4_k_cu_1806ed9e4cuda3std3__48unexpectE,(_ZN34_INTERNAL_52117523_4_k_cu_1806ed9e6thrust24THRUST_300001_SM_1000_NS8cuda_cub3parE - _ZN34_INTERNAL_52117523_4_k_cu_1806ed9e4cuda3std3__48unexpectE)
_ZN34_INTERNAL_52117523_4_k_cu_1806ed9e4cuda3std3__48unexpectE:
	.zero		1
	.type		_ZN34_INTERNAL_52117523_4_k_cu_1806ed9e6thrust24THRUST_300001_SM_1000_NS8cuda_cub3parE,@object
	.size		_ZN34_INTERNAL_52117523_4_k_cu_1806ed9e6thrust24THRUST_300001_SM_1000_NS8cuda_cub3parE,(_ZN34_INTERNAL_52117523_4_k_cu_1806ed9e6thrust24THRUST_300001_SM_1000_NS12placeholders2_4E - _ZN34_INTERNAL_52117523_4_k_cu_1806ed9e6thrust24THRUST_300001_SM_1000_NS8cuda_cub3parE)
_ZN34_INTERNAL_52117523_4_k_cu_1806ed9e6thrust24THRUST_300001_SM_1000_NS8cuda_cub3parE:
	.zero		1
	.type		_ZN34_INTERNAL_52117523_4_k_cu_1806ed9e6thrust24THRUST_300001_SM_1000_NS12placeholders2_4E,@object
	.size		_ZN34_INTERNAL_52117523_4_k_cu_1806ed9e6thrust24THRUST_300001_SM_1000_NS12placeholders2_4E,(_ZN34_INTERNAL_52117523_4_k_cu_1806ed9e4cuda3std3__45__cpo4cendE - _ZN34_INTERNAL_52117523_4_k_cu_1806ed9e6thrust24THRUST_300001_SM_1000_NS12placeholders2_4E)
_ZN34_INTERNAL_52117523_4_k_cu_1806ed9e6thrust24THRUST_300001_SM_1000_NS12placeholders2_4E:
	.zero		1
	.type		_ZN34_INTERNAL_52117523_4_k_cu_1806ed9e4cuda3std3__45__cpo4cendE,@object
	.size		_ZN34_INTERNAL_52117523_4_k_cu_1806ed9e4cuda3std3__45__cpo4cendE,(_ZN34_INTERNAL_52117523_4_k_cu_1806ed9e4cuda3std6ranges3__45__cpo4cendE - _ZN34_INTERNAL_52117523_4_k_cu_1806ed9e4cuda3std3__45__cpo4cendE)
_ZN34_INTERNAL_52117523_4_k_cu_1806ed9e4cuda3std3__45__cpo4cendE:
	.zero		1
	.type		_ZN34_INTERNAL_52117523_4_k_cu_1806ed9e4cuda3std6ranges3__45__cpo4cendE,@object
	.size		_ZN34_INTERNAL_52117523_4_k_cu_1806ed9e4cuda3std6ranges3__45__cpo4cendE,(_ZN34_INTERNAL_52117523_4_k_cu_1806ed9e4cuda3std3__420unreachable_sentinelE - _ZN34_INTERNAL_52117523_4_k_cu_1806ed9e4cuda3std6ranges3__45__cpo4cendE)
_ZN34_INTERNAL_52117523_4_k_cu_1806ed9e4cuda3std6ranges3__45__cpo4cendE:
	.zero		1
	.type		_ZN34_INTERNAL_52117523_4_k_cu_1806ed9e4cuda3std3__420unreachable_sentinelE,@object
	.size		_ZN34_INTERNAL_52117523_4_k_cu_1806ed9e4cuda3std3__420unreachable_sentinelE,(_ZN34_INTERNAL_52117523_4_k_cu_1806ed9e4cuda3std6ranges3__45__cpo5ssizeE - _ZN34_INTERNAL_52117523_4_k_cu_1806ed9e4cuda3std3__420unreachable_sentinelE)
_ZN34_INTERNAL_52117523_4_k_cu_1806ed9e4cuda3std3__420unreachable_sentinelE:
	.zero		1
	.type		_ZN34_INTERNAL_52117523_4_k_cu_1806ed9e4cuda3std6ranges3__45__cpo5ssizeE,@object
	.size		_ZN34_INTERNAL_52117523_4_k_cu_1806ed9e4cuda3std6ranges3__45__cpo5ssizeE,(_ZN34_INTERNAL_52117523_4_k_cu_1806ed9e6thrust24THRUST_300001_SM_1000_NS12placeholders2_8E - _ZN34_INTERNAL_52117523_4_k_cu_1806ed9e4cuda3std6ranges3__45__cpo5ssizeE)
_ZN34_INTERNAL_52117523_4_k_cu_1806ed9e4cuda3std6ranges3__45__cpo5ssizeE:
	.zero		1
	.type		_ZN34_INTERNAL_52117523_4_k_cu_1806ed9e6thrust24THRUST_300001_SM_1000_NS12placeholders2_8E,@object
	.size		_ZN34_INTERNAL_52117523_4_k_cu_1806ed9e6thrust24THRUST_300001_SM_1000_NS12placeholders2_8E,(_ZN34_INTERNAL_52117523_4_k_cu_1806ed9e4cuda3std3__45__cpo5crendE - _ZN34_INTERNAL_52117523_4_k_cu_1806ed9e6thrust24THRUST_300001_SM_1000_NS12placeholders2_8E)
_ZN34_INTERNAL_52117523_4_k_cu_1806ed9e6thrust24THRUST_300001_SM_1000_NS12placeholders2_8E:
	.zero		1
	.type		_ZN34_INTERNAL_52117523_4_k_cu_1806ed9e4cuda3std3__45__cpo5crendE,@object
	.size		_ZN34_INTERNAL_52117523_4_k_cu_1806ed9e4cuda3std3__45__cpo5crendE,(_ZN34_INTERNAL_52117523_4_k_cu_1806ed9e4cuda3std6ranges3__45__cpo4prevE - _ZN34_INTERNAL_52117523_4_k_cu_1806ed9e4cuda3std3__45__cpo5crendE)
_ZN34_INTERNAL_52117523_4_k_cu_1806ed9e4cuda3std3__45__cpo5crendE:
	.zero		1
	.type		_ZN34_INTERNAL_52117523_4_k_cu_1806ed9e4cuda3std6ranges3__45__cpo4prevE,@object
	.size		_ZN34_INTERNAL_52117523_4_k_cu_1806ed9e4cuda3std6ranges3__45__cpo4prevE,(_ZN34_INTERNAL_52117523_4_k_cu_1806ed9e4cuda3std6ranges3__45__cpo9iter_moveE - _ZN34_INTERNAL_52117523_4_k_cu_1806ed9e4cuda3std6ranges3__45__cpo4prevE)
_ZN34_INTERNAL_52117523_4_k_cu_1806ed9e4cuda3std6ranges3__45__cpo4prevE:
	.zero		1
	.type		_ZN34_INTERNAL_52117523_4_k_cu_1806ed9e4cuda3std6ranges3__45__cpo9iter_moveE,@object
	.size		_ZN34_INTERNAL_52117523_4_k_cu_1806ed9e4cuda3std6ranges3__45__cpo9iter_moveE,(_ZN34_INTERNAL_52117523_4_k_cu_1806ed9e6thrust24THRUST_300001_SM_1000_NS6system6detail10sequential3seqE - _ZN34_INTERNAL_52117523_4_k_cu_1806ed9e4cuda3std6ranges3__45__cpo9iter_moveE)
_ZN34_INTERNAL_52117523_4_k_cu_1806ed9e4cuda3std6ranges3__45__cpo9iter_moveE:
	.zero		1
	.type		_ZN34_INTERNAL_52117523_4_k_cu_1806ed9e6thrust24THRUST_300001_SM_1000_NS6system6detail10sequential3seqE,@object
	.size		_ZN34_INTERNAL_52117523_4_k_cu_1806ed9e6thrust24THRUST_300001_SM_1000_NS6system6detail10sequential3seqE,(.L_31 - _ZN34_INTERNAL_52117523_4_k_cu_1806ed9e6thrust24THRUST_300001_SM_1000_NS6system6detail10sequential3seqE)
_ZN34_INTERNAL_52117523_4_k_cu_1806ed9e6thrust24THRUST_300001_SM_1000_NS6system6detail10sequential3seqE:
	.zero		1
.L_31:


//--------------------- .nv.shared._Z25kernel_bitonic_merge_stepPiib --------------------------
	.section	.nv.shared._Z25kernel_bitonic_merge_stepPiib,"aw",@nobits
	.sectionflags	@""
	.align	4
.nv.shared._Z25kernel_bitonic_merge_stepPiib:
	.zero		5120


//--------------------- .nv.constant0._ZN3cub18CUB_300001_SM_10006detail11EmptyKernelIvEEvv --------------------------
	.section	.nv.constant0._ZN3cub18CUB_300001_SM_10006detail11EmptyKernelIvEEvv,"a",@progbits
	.sectionflags	@""
	.align	4
.nv.constant0._ZN3cub18CUB_300001_SM_10006detail11EmptyKernelIvEEvv:
	.zero		896


//--------------------- .nv.constant0._Z25kernel_bitonic_merge_stepPiib --------------------------
	.section	.nv.constant0._Z25kernel_bitonic_merge_stepPiib,"a",@progbits
	.sectionflags	@""
	.align	4
.nv.constant0._Z25kernel_bitonic_merge_stepPiib:
	.zero		909


//--------------------- .nv.constant0._Z18oddEvenSortingStepPiiii --------------------------
	.section	.nv.constant0._Z18oddEvenSortingStepPiiii,"a",@progbits
	.sectionflags	@""
	.align	4
.nv.constant0._Z18oddEvenSortingStepPiiii:
	.zero		916


//--------------------- SYMBOLS --------------------------

	.type		.nv.reservedSmem.offset0,@object
	.size		.nv.reservedSmem.offset0,0x4
	.type		.nv.reservedSmem.cap,@object
	.size		.nv.reservedSmem.cap,0x4
